//
// Generated by NVIDIA NVVM Compiler
//
// Compiler Build ID: CL-36424714
// Cuda compilation tools, release 13.0, V13.0.88
// Based on NVVM 20.0.0
//

.version 9.0
.target sm_100
.address_size 64

	// .globl	_Z10nonceGrindPmPhS_

.visible .entry _Z10nonceGrindPmPhS_(
	.param .u64 .ptr .align 1 _Z10nonceGrindPmPhS__param_0,
	.param .u64 .ptr .align 1 _Z10nonceGrindPmPhS__param_1,
	.param .u64 .ptr .align 1 _Z10nonceGrindPmPhS__param_2
)
.maxntid 256
.minnctapersm 4
{
	.reg .pred 	%p<4>;
	.reg .b32 	%r<3059>;
	.reg .b64 	%rd<1290>;
	.reg .b64 	%fd<761>;

	ld.param.u64 	%rd33, [_Z10nonceGrindPmPhS__param_0];
	cvta.to.global.u64 	%rd36, %rd33;
	ld.global.u64 	%rd1, [%rd36];
	add.s64 	%rd37, %rd1, -4965156021692249095;
	xor.b64  	%rd38, %rd37, 5840696475078001281;
	mov.b64 	%fd1, %rd38;
	{
	.reg .b32 %temp; 
	mov.b64 	{%temp, %r16}, %fd1;
	}
	{
	.reg .b32 %temp; 
	mov.b64 	{%r15, %temp}, %fd1;
	}
	mov.b32 	%r113, 32;
	// begin inline asm
	shf.r.wrap.b32 %r10, %r16, %r15, %r113;
	// end inline asm
	// begin inline asm
	shf.r.wrap.b32 %r14, %r15, %r16, %r113;
	// end inline asm
	mov.b64 	%fd2, {%r10, %r14};
	mov.b64 	%rd39, %fd2;
	add.s64 	%rd40, %rd39, 7640891576956012808;
	xor.b64  	%rd41, %rd40, 5840696475078001361;
	mov.b64 	%fd3, %rd41;
	{
	.reg .b32 %temp; 
	mov.b64 	{%r24, %temp}, %fd3;
	}
	{
	.reg .b32 %temp; 
	mov.b64 	{%temp, %r23}, %fd3;
	}
	mov.b32 	%r89, 24;
	// begin inline asm
	shf.r.wrap.b32 %r18, %r24, %r23, %r89;
	// end inline asm
	// begin inline asm
	shf.r.wrap.b32 %r22, %r23, %r24, %r89;
	// end inline asm
	mov.b64 	%fd4, {%r18, %r22};
	mov.b64 	%rd42, %fd4;
	ld.global.u64 	%rd2, [%rd36+8];
	add.s64 	%rd43, %rd2, %rd37;
	add.s64 	%rd44, %rd43, %rd42;
	xor.b64  	%rd45, %rd44, %rd39;
	mov.b64 	%fd5, %rd45;
	{
	.reg .b32 %temp; 
	mov.b64 	{%r32, %temp}, %fd5;
	}
	{
	.reg .b32 %temp; 
	mov.b64 	{%temp, %r31}, %fd5;
	}
	mov.b32 	%r97, 16;
	// begin inline asm
	shf.r.wrap.b32 %r26, %r32, %r31, %r97;
	// end inline asm
	// begin inline asm
	shf.r.wrap.b32 %r30, %r31, %r32, %r97;
	// end inline asm
	mov.b64 	%fd6, {%r26, %r30};
	mov.b64 	%rd3, %fd6;
	add.s64 	%rd4, %rd40, %rd3;
	xor.b64  	%rd46, %rd4, %rd42;
	mov.b64 	%fd7, %rd46;
	{
	.reg .b32 %temp; 
	mov.b64 	{%temp, %r40}, %fd7;
	}
	{
	.reg .b32 %temp; 
	mov.b64 	{%r39, %temp}, %fd7;
	}
	mov.b32 	%r105, 63;
	// begin inline asm
	shf.r.wrap.b32 %r34, %r40, %r39, %r105;
	// end inline asm
	// begin inline asm
	shf.r.wrap.b32 %r38, %r39, %r40, %r105;
	// end inline asm
	mov.b64 	%fd8, {%r34, %r38};
	mov.b64 	%rd5, %fd8;
	ld.global.u64 	%rd6, [%rd36+16];
	add.s64 	%rd47, %rd6, 6227659224458531674;
	xor.b64  	%rd48, %rd47, -7276294671716946913;
	mov.b64 	%fd9, %rd48;
	{
	.reg .b32 %temp; 
	mov.b64 	{%temp, %r48}, %fd9;
	}
	{
	.reg .b32 %temp; 
	mov.b64 	{%r47, %temp}, %fd9;
	}
	// begin inline asm
	shf.r.wrap.b32 %r42, %r48, %r47, %r113;
	// end inline asm
	// begin inline asm
	shf.r.wrap.b32 %r46, %r47, %r48, %r113;
	// end inline asm
	mov.b64 	%fd10, {%r42, %r46};
	mov.b64 	%rd49, %fd10;
	add.s64 	%rd50, %rd49, -4942790177534073029;
	xor.b64  	%rd51, %rd50, -7276294671716946913;
	mov.b64 	%fd11, %rd51;
	{
	.reg .b32 %temp; 
	mov.b64 	{%r56, %temp}, %fd11;
	}
	{
	.reg .b32 %temp; 
	mov.b64 	{%temp, %r55}, %fd11;
	}
	// begin inline asm
	shf.r.wrap.b32 %r50, %r56, %r55, %r89;
	// end inline asm
	// begin inline asm
	shf.r.wrap.b32 %r54, %r55, %r56, %r89;
	// end inline asm
	mov.b64 	%fd12, {%r50, %r54};
	mov.b64 	%rd52, %fd12;
	ld.global.u64 	%rd7, [%rd36+24];
	add.s64 	%rd53, %rd7, %rd47;
	add.s64 	%rd8, %rd53, %rd52;
	xor.b64  	%rd54, %rd8, %rd49;
	mov.b64 	%fd13, %rd54;
	{
	.reg .b32 %temp; 
	mov.b64 	{%r64, %temp}, %fd13;
	}
	{
	.reg .b32 %temp; 
	mov.b64 	{%temp, %r63}, %fd13;
	}
	// begin inline asm
	shf.r.wrap.b32 %r58, %r64, %r63, %r97;
	// end inline asm
	// begin inline asm
	shf.r.wrap.b32 %r62, %r63, %r64, %r97;
	// end inline asm
	mov.b64 	%fd14, {%r58, %r62};
	mov.b64 	%rd9, %fd14;
	add.s64 	%rd10, %rd50, %rd9;
	xor.b64  	%rd55, %rd10, %rd52;
	mov.b64 	%fd15, %rd55;
	{
	.reg .b32 %temp; 
	mov.b64 	{%temp, %r72}, %fd15;
	}
	{
	.reg .b32 %temp; 
	mov.b64 	{%r71, %temp}, %fd15;
	}
	// begin inline asm
	shf.r.wrap.b32 %r66, %r72, %r71, %r105;
	// end inline asm
	// begin inline asm
	shf.r.wrap.b32 %r70, %r71, %r72, %r105;
	// end inline asm
	mov.b64 	%fd16, {%r66, %r70};
	mov.b64 	%rd11, %fd16;
	ld.global.u64 	%rd12, [%rd36+40];
	ld.global.u64 	%rd13, [%rd36+48];
	add.s64 	%rd56, %rd13, 85782056580896874;
	xor.b64  	%rd57, %rd56, 6620516959819538809;
	mov.b64 	%fd17, %rd57;
	{
	.reg .b32 %temp; 
	mov.b64 	{%temp, %r80}, %fd17;
	}
	{
	.reg .b32 %temp; 
	mov.b64 	{%r79, %temp}, %fd17;
	}
	// begin inline asm
	shf.r.wrap.b32 %r74, %r80, %r79, %r113;
	// end inline asm
	// begin inline asm
	shf.r.wrap.b32 %r78, %r79, %r80, %r113;
	// end inline asm
	mov.b64 	%fd18, {%r74, %r78};
	mov.b64 	%rd58, %fd18;
	add.s64 	%rd59, %rd58, -6534734903238641935;
	xor.b64  	%rd60, %rd59, 6620516959819538809;
	mov.b64 	%fd19, %rd60;
	{
	.reg .b32 %temp; 
	mov.b64 	{%r88, %temp}, %fd19;
	}
	{
	.reg .b32 %temp; 
	mov.b64 	{%temp, %r87}, %fd19;
	}
	// begin inline asm
	shf.r.wrap.b32 %r82, %r88, %r87, %r89;
	// end inline asm
	// begin inline asm
	shf.r.wrap.b32 %r86, %r87, %r88, %r89;
	// end inline asm
	mov.b64 	%fd20, {%r82, %r86};
	mov.b64 	%rd61, %fd20;
	ld.global.u64 	%rd14, [%rd36+56];
	add.s64 	%rd62, %rd14, %rd56;
	add.s64 	%rd63, %rd62, %rd61;
	xor.b64  	%rd64, %rd63, %rd58;
	mov.b64 	%fd21, %rd64;
	{
	.reg .b32 %temp; 
	mov.b64 	{%r96, %temp}, %fd21;
	}
	{
	.reg .b32 %temp; 
	mov.b64 	{%temp, %r95}, %fd21;
	}
	// begin inline asm
	shf.r.wrap.b32 %r90, %r96, %r95, %r97;
	// end inline asm
	// begin inline asm
	shf.r.wrap.b32 %r94, %r95, %r96, %r97;
	// end inline asm
	mov.b64 	%fd22, {%r90, %r94};
	mov.b64 	%rd65, %fd22;
	add.s64 	%rd15, %rd59, %rd65;
	xor.b64  	%rd66, %rd15, %rd61;
	mov.b64 	%fd23, %rd66;
	{
	.reg .b32 %temp; 
	mov.b64 	{%temp, %r104}, %fd23;
	}
	{
	.reg .b32 %temp; 
	mov.b64 	{%r103, %temp}, %fd23;
	}
	// begin inline asm
	shf.r.wrap.b32 %r98, %r104, %r103, %r105;
	// end inline asm
	// begin inline asm
	shf.r.wrap.b32 %r102, %r103, %r104, %r105;
	// end inline asm
	mov.b64 	%fd24, {%r98, %r102};
	mov.b64 	%rd16, %fd24;
	add.s64 	%rd67, %rd44, %rd11;
	ld.global.u64 	%rd17, [%rd36+64];
	add.s64 	%rd68, %rd67, %rd17;
	xor.b64  	%rd69, %rd68, %rd65;
	mov.b64 	%fd25, %rd69;
	{
	.reg .b32 %temp; 
	mov.b64 	{%temp, %r112}, %fd25;
	}
	{
	.reg .b32 %temp; 
	mov.b64 	{%r111, %temp}, %fd25;
	}
	// begin inline asm
	shf.r.wrap.b32 %r106, %r112, %r111, %r113;
	// end inline asm
	// begin inline asm
	shf.r.wrap.b32 %r110, %r111, %r112, %r113;
	// end inline asm
	mov.b64 	%fd26, {%r106, %r110};
	mov.b64 	%rd18, %fd26;
	ld.global.u64 	%rd19, [%rd36+72];
	add.s64 	%rd20, %rd19, %rd68;
	add.s64 	%rd21, %rd63, %rd5;
	mov.b32 	%r3058, 0;
$L__BB0_1:
	ld.param.u64 	%rd1287, [_Z10nonceGrindPmPhS__param_0];
	mov.u32 	%r3051, %ntid.x;
	mov.u32 	%r3052, %ctaid.x;
	mov.u32 	%r3053, %tid.x;
	mad.lo.s32 	%r3054, %r3051, %r3052, %r3053;
	shl.b32 	%r2, %r3054, 6;
	add.s32 	%r3055, %r2, %r3058;
	cvta.to.global.u64 	%rd22, %rd1287;
	st.global.u32 	[%rd22+32], %r3055;
	ld.global.u64 	%rd70, [%rd22+32];
	add.s64 	%rd71, %rd70, 6625583534739731862;
	xor.b64  	%rd72, %rd71, -2270897969802886508;
	mov.b64 	%fd27, %rd72;
	{
	.reg .b32 %temp; 
	mov.b64 	{%temp, %r121}, %fd27;
	}
	{
	.reg .b32 %temp; 
	mov.b64 	{%r120, %temp}, %fd27;
	}
	mov.b32 	%r3034, 32;
	// begin inline asm
	shf.r.wrap.b32 %r115, %r121, %r120, %r3034;
	// end inline asm
	// begin inline asm
	shf.r.wrap.b32 %r119, %r120, %r121, %r3034;
	// end inline asm
	mov.b64 	%fd28, {%r115, %r119};
	mov.b64 	%rd73, %fd28;
	add.s64 	%rd74, %rd73, 4354685564936845355;
	xor.b64  	%rd75, %rd74, 2270897969802886507;
	mov.b64 	%fd29, %rd75;
	{
	.reg .b32 %temp; 
	mov.b64 	{%r129, %temp}, %fd29;
	}
	{
	.reg .b32 %temp; 
	mov.b64 	{%temp, %r128}, %fd29;
	}
	mov.b32 	%r3042, 24;
	// begin inline asm
	shf.r.wrap.b32 %r123, %r129, %r128, %r3042;
	// end inline asm
	// begin inline asm
	shf.r.wrap.b32 %r127, %r128, %r129, %r3042;
	// end inline asm
	mov.b64 	%fd30, {%r123, %r127};
	mov.b64 	%rd76, %fd30;
	add.s64 	%rd77, %rd12, %rd71;
	add.s64 	%rd78, %rd77, %rd76;
	xor.b64  	%rd79, %rd78, %rd73;
	mov.b64 	%fd31, %rd79;
	{
	.reg .b32 %temp; 
	mov.b64 	{%r137, %temp}, %fd31;
	}
	{
	.reg .b32 %temp; 
	mov.b64 	{%temp, %r136}, %fd31;
	}
	mov.b32 	%r3050, 16;
	// begin inline asm
	shf.r.wrap.b32 %r131, %r137, %r136, %r3050;
	// end inline asm
	// begin inline asm
	shf.r.wrap.b32 %r135, %r136, %r137, %r3050;
	// end inline asm
	mov.b64 	%fd32, {%r131, %r135};
	mov.b64 	%rd80, %fd32;
	add.s64 	%rd81, %rd74, %rd80;
	xor.b64  	%rd82, %rd81, %rd76;
	mov.b64 	%fd33, %rd82;
	{
	.reg .b32 %temp; 
	mov.b64 	{%temp, %r145}, %fd33;
	}
	{
	.reg .b32 %temp; 
	mov.b64 	{%r144, %temp}, %fd33;
	}
	mov.b32 	%r2954, 63;
	// begin inline asm
	shf.r.wrap.b32 %r139, %r145, %r144, %r2954;
	// end inline asm
	// begin inline asm
	shf.r.wrap.b32 %r143, %r144, %r145, %r2954;
	// end inline asm
	mov.b64 	%fd34, {%r139, %r143};
	mov.b64 	%rd83, %fd34;
	add.s64 	%rd84, %rd81, %rd18;
	xor.b64  	%rd85, %rd84, %rd11;
	mov.b64 	%fd35, %rd85;
	{
	.reg .b32 %temp; 
	mov.b64 	{%r153, %temp}, %fd35;
	}
	{
	.reg .b32 %temp; 
	mov.b64 	{%temp, %r152}, %fd35;
	}
	// begin inline asm
	shf.r.wrap.b32 %r147, %r153, %r152, %r3042;
	// end inline asm
	// begin inline asm
	shf.r.wrap.b32 %r151, %r152, %r153, %r3042;
	// end inline asm
	mov.b64 	%fd36, {%r147, %r151};
	mov.b64 	%rd86, %fd36;
	add.s64 	%rd87, %rd20, %rd86;
	xor.b64  	%rd88, %rd87, %rd18;
	mov.b64 	%fd37, %rd88;
	{
	.reg .b32 %temp; 
	mov.b64 	{%r161, %temp}, %fd37;
	}
	{
	.reg .b32 %temp; 
	mov.b64 	{%temp, %r160}, %fd37;
	}
	// begin inline asm
	shf.r.wrap.b32 %r155, %r161, %r160, %r3050;
	// end inline asm
	// begin inline asm
	shf.r.wrap.b32 %r159, %r160, %r161, %r3050;
	// end inline asm
	mov.b64 	%fd38, {%r155, %r159};
	mov.b64 	%rd89, %fd38;
	add.s64 	%rd90, %rd84, %rd89;
	xor.b64  	%rd91, %rd90, %rd86;
	mov.b64 	%fd39, %rd91;
	{
	.reg .b32 %temp; 
	mov.b64 	{%temp, %r169}, %fd39;
	}
	{
	.reg .b32 %temp; 
	mov.b64 	{%r168, %temp}, %fd39;
	}
	// begin inline asm
	shf.r.wrap.b32 %r163, %r169, %r168, %r2954;
	// end inline asm
	// begin inline asm
	shf.r.wrap.b32 %r167, %r168, %r169, %r2954;
	// end inline asm
	mov.b64 	%fd40, {%r163, %r167};
	mov.b64 	%rd92, %fd40;
	add.s64 	%rd93, %rd8, %rd83;
	xor.b64  	%rd94, %rd93, %rd3;
	mov.b64 	%fd41, %rd94;
	{
	.reg .b32 %temp; 
	mov.b64 	{%temp, %r177}, %fd41;
	}
	{
	.reg .b32 %temp; 
	mov.b64 	{%r176, %temp}, %fd41;
	}
	// begin inline asm
	shf.r.wrap.b32 %r171, %r177, %r176, %r3034;
	// end inline asm
	// begin inline asm
	shf.r.wrap.b32 %r175, %r176, %r177, %r3034;
	// end inline asm
	mov.b64 	%fd42, {%r171, %r175};
	mov.b64 	%rd95, %fd42;
	add.s64 	%rd96, %rd15, %rd95;
	xor.b64  	%rd97, %rd96, %rd83;
	mov.b64 	%fd43, %rd97;
	{
	.reg .b32 %temp; 
	mov.b64 	{%r185, %temp}, %fd43;
	}
	{
	.reg .b32 %temp; 
	mov.b64 	{%temp, %r184}, %fd43;
	}
	// begin inline asm
	shf.r.wrap.b32 %r179, %r185, %r184, %r3042;
	// end inline asm
	// begin inline asm
	shf.r.wrap.b32 %r183, %r184, %r185, %r3042;
	// end inline asm
	mov.b64 	%fd44, {%r179, %r183};
	mov.b64 	%rd98, %fd44;
	add.s64 	%rd99, %rd93, %rd98;
	xor.b64  	%rd100, %rd99, %rd95;
	mov.b64 	%fd45, %rd100;
	{
	.reg .b32 %temp; 
	mov.b64 	{%r193, %temp}, %fd45;
	}
	{
	.reg .b32 %temp; 
	mov.b64 	{%temp, %r192}, %fd45;
	}
	// begin inline asm
	shf.r.wrap.b32 %r187, %r193, %r192, %r3050;
	// end inline asm
	// begin inline asm
	shf.r.wrap.b32 %r191, %r192, %r193, %r3050;
	// end inline asm
	mov.b64 	%fd46, {%r187, %r191};
	mov.b64 	%rd101, %fd46;
	add.s64 	%rd102, %rd96, %rd101;
	xor.b64  	%rd103, %rd102, %rd98;
	mov.b64 	%fd47, %rd103;
	{
	.reg .b32 %temp; 
	mov.b64 	{%temp, %r201}, %fd47;
	}
	{
	.reg .b32 %temp; 
	mov.b64 	{%r200, %temp}, %fd47;
	}
	// begin inline asm
	shf.r.wrap.b32 %r195, %r201, %r200, %r2954;
	// end inline asm
	// begin inline asm
	shf.r.wrap.b32 %r199, %r200, %r201, %r2954;
	// end inline asm
	mov.b64 	%fd48, {%r195, %r199};
	mov.b64 	%rd104, %fd48;
	add.s64 	%rd105, %rd78, %rd16;
	xor.b64  	%rd106, %rd105, %rd9;
	mov.b64 	%fd49, %rd106;
	{
	.reg .b32 %temp; 
	mov.b64 	{%temp, %r209}, %fd49;
	}
	{
	.reg .b32 %temp; 
	mov.b64 	{%r208, %temp}, %fd49;
	}
	// begin inline asm
	shf.r.wrap.b32 %r203, %r209, %r208, %r3034;
	// end inline asm
	// begin inline asm
	shf.r.wrap.b32 %r207, %r208, %r209, %r3034;
	// end inline asm
	mov.b64 	%fd50, {%r203, %r207};
	mov.b64 	%rd107, %fd50;
	add.s64 	%rd108, %rd4, %rd107;
	xor.b64  	%rd109, %rd108, %rd16;
	mov.b64 	%fd51, %rd109;
	{
	.reg .b32 %temp; 
	mov.b64 	{%r217, %temp}, %fd51;
	}
	{
	.reg .b32 %temp; 
	mov.b64 	{%temp, %r216}, %fd51;
	}
	// begin inline asm
	shf.r.wrap.b32 %r211, %r217, %r216, %r3042;
	// end inline asm
	// begin inline asm
	shf.r.wrap.b32 %r215, %r216, %r217, %r3042;
	// end inline asm
	mov.b64 	%fd52, {%r211, %r215};
	mov.b64 	%rd110, %fd52;
	add.s64 	%rd111, %rd105, %rd110;
	xor.b64  	%rd112, %rd111, %rd107;
	mov.b64 	%fd53, %rd112;
	{
	.reg .b32 %temp; 
	mov.b64 	{%r225, %temp}, %fd53;
	}
	{
	.reg .b32 %temp; 
	mov.b64 	{%temp, %r224}, %fd53;
	}
	// begin inline asm
	shf.r.wrap.b32 %r219, %r225, %r224, %r3050;
	// end inline asm
	// begin inline asm
	shf.r.wrap.b32 %r223, %r224, %r225, %r3050;
	// end inline asm
	mov.b64 	%fd54, {%r219, %r223};
	mov.b64 	%rd113, %fd54;
	add.s64 	%rd114, %rd108, %rd113;
	xor.b64  	%rd115, %rd114, %rd110;
	mov.b64 	%fd55, %rd115;
	{
	.reg .b32 %temp; 
	mov.b64 	{%temp, %r233}, %fd55;
	}
	{
	.reg .b32 %temp; 
	mov.b64 	{%r232, %temp}, %fd55;
	}
	// begin inline asm
	shf.r.wrap.b32 %r227, %r233, %r232, %r2954;
	// end inline asm
	// begin inline asm
	shf.r.wrap.b32 %r231, %r232, %r233, %r2954;
	// end inline asm
	mov.b64 	%fd56, {%r227, %r231};
	mov.b64 	%rd116, %fd56;
	xor.b64  	%rd117, %rd21, %rd80;
	mov.b64 	%fd57, %rd117;
	{
	.reg .b32 %temp; 
	mov.b64 	{%temp, %r241}, %fd57;
	}
	{
	.reg .b32 %temp; 
	mov.b64 	{%r240, %temp}, %fd57;
	}
	// begin inline asm
	shf.r.wrap.b32 %r235, %r241, %r240, %r3034;
	// end inline asm
	// begin inline asm
	shf.r.wrap.b32 %r239, %r240, %r241, %r3034;
	// end inline asm
	mov.b64 	%fd58, {%r235, %r239};
	mov.b64 	%rd118, %fd58;
	add.s64 	%rd119, %rd10, %rd118;
	xor.b64  	%rd120, %rd119, %rd5;
	mov.b64 	%fd59, %rd120;
	{
	.reg .b32 %temp; 
	mov.b64 	{%r249, %temp}, %fd59;
	}
	{
	.reg .b32 %temp; 
	mov.b64 	{%temp, %r248}, %fd59;
	}
	// begin inline asm
	shf.r.wrap.b32 %r243, %r249, %r248, %r3042;
	// end inline asm
	// begin inline asm
	shf.r.wrap.b32 %r247, %r248, %r249, %r3042;
	// end inline asm
	mov.b64 	%fd60, {%r243, %r247};
	mov.b64 	%rd121, %fd60;
	add.s64 	%rd122, %rd21, %rd121;
	xor.b64  	%rd123, %rd122, %rd118;
	mov.b64 	%fd61, %rd123;
	{
	.reg .b32 %temp; 
	mov.b64 	{%r257, %temp}, %fd61;
	}
	{
	.reg .b32 %temp; 
	mov.b64 	{%temp, %r256}, %fd61;
	}
	// begin inline asm
	shf.r.wrap.b32 %r251, %r257, %r256, %r3050;
	// end inline asm
	// begin inline asm
	shf.r.wrap.b32 %r255, %r256, %r257, %r3050;
	// end inline asm
	mov.b64 	%fd62, {%r251, %r255};
	mov.b64 	%rd124, %fd62;
	add.s64 	%rd125, %rd119, %rd124;
	xor.b64  	%rd126, %rd125, %rd121;
	mov.b64 	%fd63, %rd126;
	{
	.reg .b32 %temp; 
	mov.b64 	{%temp, %r265}, %fd63;
	}
	{
	.reg .b32 %temp; 
	mov.b64 	{%r264, %temp}, %fd63;
	}
	// begin inline asm
	shf.r.wrap.b32 %r259, %r265, %r264, %r2954;
	// end inline asm
	// begin inline asm
	shf.r.wrap.b32 %r263, %r264, %r265, %r2954;
	// end inline asm
	mov.b64 	%fd64, {%r259, %r263};
	mov.b64 	%rd127, %fd64;
	add.s64 	%rd128, %rd87, %rd127;
	xor.b64  	%rd129, %rd128, %rd101;
	mov.b64 	%fd65, %rd129;
	{
	.reg .b32 %temp; 
	mov.b64 	{%temp, %r273}, %fd65;
	}
	{
	.reg .b32 %temp; 
	mov.b64 	{%r272, %temp}, %fd65;
	}
	// begin inline asm
	shf.r.wrap.b32 %r267, %r273, %r272, %r3034;
	// end inline asm
	// begin inline asm
	shf.r.wrap.b32 %r271, %r272, %r273, %r3034;
	// end inline asm
	mov.b64 	%fd66, {%r267, %r271};
	mov.b64 	%rd130, %fd66;
	add.s64 	%rd131, %rd114, %rd130;
	xor.b64  	%rd132, %rd131, %rd127;
	mov.b64 	%fd67, %rd132;
	{
	.reg .b32 %temp; 
	mov.b64 	{%r281, %temp}, %fd67;
	}
	{
	.reg .b32 %temp; 
	mov.b64 	{%temp, %r280}, %fd67;
	}
	// begin inline asm
	shf.r.wrap.b32 %r275, %r281, %r280, %r3042;
	// end inline asm
	// begin inline asm
	shf.r.wrap.b32 %r279, %r280, %r281, %r3042;
	// end inline asm
	mov.b64 	%fd68, {%r275, %r279};
	mov.b64 	%rd133, %fd68;
	add.s64 	%rd134, %rd128, %rd133;
	xor.b64  	%rd135, %rd134, %rd130;
	mov.b64 	%fd69, %rd135;
	{
	.reg .b32 %temp; 
	mov.b64 	{%r289, %temp}, %fd69;
	}
	{
	.reg .b32 %temp; 
	mov.b64 	{%temp, %r288}, %fd69;
	}
	// begin inline asm
	shf.r.wrap.b32 %r283, %r289, %r288, %r3050;
	// end inline asm
	// begin inline asm
	shf.r.wrap.b32 %r287, %r288, %r289, %r3050;
	// end inline asm
	mov.b64 	%fd70, {%r283, %r287};
	mov.b64 	%rd136, %fd70;
	add.s64 	%rd137, %rd131, %rd136;
	xor.b64  	%rd138, %rd137, %rd133;
	mov.b64 	%fd71, %rd138;
	{
	.reg .b32 %temp; 
	mov.b64 	{%temp, %r297}, %fd71;
	}
	{
	.reg .b32 %temp; 
	mov.b64 	{%r296, %temp}, %fd71;
	}
	// begin inline asm
	shf.r.wrap.b32 %r291, %r297, %r296, %r2954;
	// end inline asm
	// begin inline asm
	shf.r.wrap.b32 %r295, %r296, %r297, %r2954;
	// end inline asm
	mov.b64 	%fd72, {%r291, %r295};
	mov.b64 	%rd139, %fd72;
	add.s64 	%rd140, %rd99, %rd92;
	add.s64 	%rd141, %rd140, %rd70;
	xor.b64  	%rd142, %rd141, %rd113;
	mov.b64 	%fd73, %rd142;
	{
	.reg .b32 %temp; 
	mov.b64 	{%temp, %r305}, %fd73;
	}
	{
	.reg .b32 %temp; 
	mov.b64 	{%r304, %temp}, %fd73;
	}
	// begin inline asm
	shf.r.wrap.b32 %r299, %r305, %r304, %r3034;
	// end inline asm
	// begin inline asm
	shf.r.wrap.b32 %r303, %r304, %r305, %r3034;
	// end inline asm
	mov.b64 	%fd74, {%r299, %r303};
	mov.b64 	%rd143, %fd74;
	add.s64 	%rd144, %rd125, %rd143;
	xor.b64  	%rd145, %rd144, %rd92;
	mov.b64 	%fd75, %rd145;
	{
	.reg .b32 %temp; 
	mov.b64 	{%r313, %temp}, %fd75;
	}
	{
	.reg .b32 %temp; 
	mov.b64 	{%temp, %r312}, %fd75;
	}
	// begin inline asm
	shf.r.wrap.b32 %r307, %r313, %r312, %r3042;
	// end inline asm
	// begin inline asm
	shf.r.wrap.b32 %r311, %r312, %r313, %r3042;
	// end inline asm
	mov.b64 	%fd76, {%r307, %r311};
	mov.b64 	%rd146, %fd76;
	add.s64 	%rd147, %rd17, %rd141;
	add.s64 	%rd148, %rd147, %rd146;
	xor.b64  	%rd149, %rd148, %rd143;
	mov.b64 	%fd77, %rd149;
	{
	.reg .b32 %temp; 
	mov.b64 	{%r321, %temp}, %fd77;
	}
	{
	.reg .b32 %temp; 
	mov.b64 	{%temp, %r320}, %fd77;
	}
	// begin inline asm
	shf.r.wrap.b32 %r315, %r321, %r320, %r3050;
	// end inline asm
	// begin inline asm
	shf.r.wrap.b32 %r319, %r320, %r321, %r3050;
	// end inline asm
	mov.b64 	%fd78, {%r315, %r319};
	mov.b64 	%rd150, %fd78;
	add.s64 	%rd151, %rd144, %rd150;
	xor.b64  	%rd152, %rd151, %rd146;
	mov.b64 	%fd79, %rd152;
	{
	.reg .b32 %temp; 
	mov.b64 	{%temp, %r329}, %fd79;
	}
	{
	.reg .b32 %temp; 
	mov.b64 	{%r328, %temp}, %fd79;
	}
	// begin inline asm
	shf.r.wrap.b32 %r323, %r329, %r328, %r2954;
	// end inline asm
	// begin inline asm
	shf.r.wrap.b32 %r327, %r328, %r329, %r2954;
	// end inline asm
	mov.b64 	%fd80, {%r323, %r327};
	mov.b64 	%rd153, %fd80;
	add.s64 	%rd154, %rd111, %rd104;
	add.s64 	%rd155, %rd154, %rd19;
	xor.b64  	%rd156, %rd155, %rd124;
	mov.b64 	%fd81, %rd156;
	{
	.reg .b32 %temp; 
	mov.b64 	{%temp, %r337}, %fd81;
	}
	{
	.reg .b32 %temp; 
	mov.b64 	{%r336, %temp}, %fd81;
	}
	// begin inline asm
	shf.r.wrap.b32 %r331, %r337, %r336, %r3034;
	// end inline asm
	// begin inline asm
	shf.r.wrap.b32 %r335, %r336, %r337, %r3034;
	// end inline asm
	mov.b64 	%fd82, {%r331, %r335};
	mov.b64 	%rd157, %fd82;
	add.s64 	%rd158, %rd90, %rd157;
	xor.b64  	%rd159, %rd158, %rd104;
	mov.b64 	%fd83, %rd159;
	{
	.reg .b32 %temp; 
	mov.b64 	{%r345, %temp}, %fd83;
	}
	{
	.reg .b32 %temp; 
	mov.b64 	{%temp, %r344}, %fd83;
	}
	// begin inline asm
	shf.r.wrap.b32 %r339, %r345, %r344, %r3042;
	// end inline asm
	// begin inline asm
	shf.r.wrap.b32 %r343, %r344, %r345, %r3042;
	// end inline asm
	mov.b64 	%fd84, {%r339, %r343};
	mov.b64 	%rd160, %fd84;
	add.s64 	%rd161, %rd155, %rd160;
	xor.b64  	%rd162, %rd161, %rd157;
	mov.b64 	%fd85, %rd162;
	{
	.reg .b32 %temp; 
	mov.b64 	{%r353, %temp}, %fd85;
	}
	{
	.reg .b32 %temp; 
	mov.b64 	{%temp, %r352}, %fd85;
	}
	// begin inline asm
	shf.r.wrap.b32 %r347, %r353, %r352, %r3050;
	// end inline asm
	// begin inline asm
	shf.r.wrap.b32 %r351, %r352, %r353, %r3050;
	// end inline asm
	mov.b64 	%fd86, {%r347, %r351};
	mov.b64 	%rd163, %fd86;
	add.s64 	%rd164, %rd158, %rd163;
	xor.b64  	%rd165, %rd164, %rd160;
	mov.b64 	%fd87, %rd165;
	{
	.reg .b32 %temp; 
	mov.b64 	{%temp, %r361}, %fd87;
	}
	{
	.reg .b32 %temp; 
	mov.b64 	{%r360, %temp}, %fd87;
	}
	// begin inline asm
	shf.r.wrap.b32 %r355, %r361, %r360, %r2954;
	// end inline asm
	// begin inline asm
	shf.r.wrap.b32 %r359, %r360, %r361, %r2954;
	// end inline asm
	mov.b64 	%fd88, {%r355, %r359};
	mov.b64 	%rd166, %fd88;
	add.s64 	%rd167, %rd122, %rd116;
	xor.b64  	%rd168, %rd167, %rd89;
	mov.b64 	%fd89, %rd168;
	{
	.reg .b32 %temp; 
	mov.b64 	{%temp, %r369}, %fd89;
	}
	{
	.reg .b32 %temp; 
	mov.b64 	{%r368, %temp}, %fd89;
	}
	// begin inline asm
	shf.r.wrap.b32 %r363, %r369, %r368, %r3034;
	// end inline asm
	// begin inline asm
	shf.r.wrap.b32 %r367, %r368, %r369, %r3034;
	// end inline asm
	mov.b64 	%fd90, {%r363, %r367};
	mov.b64 	%rd169, %fd90;
	add.s64 	%rd170, %rd102, %rd169;
	xor.b64  	%rd171, %rd170, %rd116;
	mov.b64 	%fd91, %rd171;
	{
	.reg .b32 %temp; 
	mov.b64 	{%r377, %temp}, %fd91;
	}
	{
	.reg .b32 %temp; 
	mov.b64 	{%temp, %r376}, %fd91;
	}
	// begin inline asm
	shf.r.wrap.b32 %r371, %r377, %r376, %r3042;
	// end inline asm
	// begin inline asm
	shf.r.wrap.b32 %r375, %r376, %r377, %r3042;
	// end inline asm
	mov.b64 	%fd92, {%r371, %r375};
	mov.b64 	%rd172, %fd92;
	add.s64 	%rd173, %rd13, %rd167;
	add.s64 	%rd174, %rd173, %rd172;
	xor.b64  	%rd175, %rd174, %rd169;
	mov.b64 	%fd93, %rd175;
	{
	.reg .b32 %temp; 
	mov.b64 	{%r385, %temp}, %fd93;
	}
	{
	.reg .b32 %temp; 
	mov.b64 	{%temp, %r384}, %fd93;
	}
	// begin inline asm
	shf.r.wrap.b32 %r379, %r385, %r384, %r3050;
	// end inline asm
	// begin inline asm
	shf.r.wrap.b32 %r383, %r384, %r385, %r3050;
	// end inline asm
	mov.b64 	%fd94, {%r379, %r383};
	mov.b64 	%rd176, %fd94;
	add.s64 	%rd177, %rd170, %rd176;
	xor.b64  	%rd178, %rd177, %rd172;
	mov.b64 	%fd95, %rd178;
	{
	.reg .b32 %temp; 
	mov.b64 	{%temp, %r393}, %fd95;
	}
	{
	.reg .b32 %temp; 
	mov.b64 	{%r392, %temp}, %fd95;
	}
	// begin inline asm
	shf.r.wrap.b32 %r387, %r393, %r392, %r2954;
	// end inline asm
	// begin inline asm
	shf.r.wrap.b32 %r391, %r392, %r393, %r2954;
	// end inline asm
	mov.b64 	%fd96, {%r387, %r391};
	mov.b64 	%rd179, %fd96;
	add.s64 	%rd180, %rd134, %rd153;
	add.s64 	%rd181, %rd180, %rd2;
	xor.b64  	%rd182, %rd181, %rd176;
	mov.b64 	%fd97, %rd182;
	{
	.reg .b32 %temp; 
	mov.b64 	{%temp, %r401}, %fd97;
	}
	{
	.reg .b32 %temp; 
	mov.b64 	{%r400, %temp}, %fd97;
	}
	// begin inline asm
	shf.r.wrap.b32 %r395, %r401, %r400, %r3034;
	// end inline asm
	// begin inline asm
	shf.r.wrap.b32 %r399, %r400, %r401, %r3034;
	// end inline asm
	mov.b64 	%fd98, {%r395, %r399};
	mov.b64 	%rd183, %fd98;
	add.s64 	%rd184, %rd164, %rd183;
	xor.b64  	%rd185, %rd184, %rd153;
	mov.b64 	%fd99, %rd185;
	{
	.reg .b32 %temp; 
	mov.b64 	{%r409, %temp}, %fd99;
	}
	{
	.reg .b32 %temp; 
	mov.b64 	{%temp, %r408}, %fd99;
	}
	// begin inline asm
	shf.r.wrap.b32 %r403, %r409, %r408, %r3042;
	// end inline asm
	// begin inline asm
	shf.r.wrap.b32 %r407, %r408, %r409, %r3042;
	// end inline asm
	mov.b64 	%fd100, {%r403, %r407};
	mov.b64 	%rd186, %fd100;
	add.s64 	%rd187, %rd181, %rd186;
	xor.b64  	%rd188, %rd187, %rd183;
	mov.b64 	%fd101, %rd188;
	{
	.reg .b32 %temp; 
	mov.b64 	{%r417, %temp}, %fd101;
	}
	{
	.reg .b32 %temp; 
	mov.b64 	{%temp, %r416}, %fd101;
	}
	// begin inline asm
	shf.r.wrap.b32 %r411, %r417, %r416, %r3050;
	// end inline asm
	// begin inline asm
	shf.r.wrap.b32 %r415, %r416, %r417, %r3050;
	// end inline asm
	mov.b64 	%fd102, {%r411, %r415};
	mov.b64 	%rd189, %fd102;
	add.s64 	%rd190, %rd184, %rd189;
	xor.b64  	%rd191, %rd190, %rd186;
	mov.b64 	%fd103, %rd191;
	{
	.reg .b32 %temp; 
	mov.b64 	{%temp, %r425}, %fd103;
	}
	{
	.reg .b32 %temp; 
	mov.b64 	{%r424, %temp}, %fd103;
	}
	// begin inline asm
	shf.r.wrap.b32 %r419, %r425, %r424, %r2954;
	// end inline asm
	// begin inline asm
	shf.r.wrap.b32 %r423, %r424, %r425, %r2954;
	// end inline asm
	mov.b64 	%fd104, {%r419, %r423};
	mov.b64 	%rd192, %fd104;
	add.s64 	%rd193, %rd148, %rd166;
	add.s64 	%rd194, %rd193, %rd1;
	xor.b64  	%rd195, %rd194, %rd136;
	mov.b64 	%fd105, %rd195;
	{
	.reg .b32 %temp; 
	mov.b64 	{%temp, %r433}, %fd105;
	}
	{
	.reg .b32 %temp; 
	mov.b64 	{%r432, %temp}, %fd105;
	}
	// begin inline asm
	shf.r.wrap.b32 %r427, %r433, %r432, %r3034;
	// end inline asm
	// begin inline asm
	shf.r.wrap.b32 %r431, %r432, %r433, %r3034;
	// end inline asm
	mov.b64 	%fd106, {%r427, %r431};
	mov.b64 	%rd196, %fd106;
	add.s64 	%rd197, %rd177, %rd196;
	xor.b64  	%rd198, %rd197, %rd166;
	mov.b64 	%fd107, %rd198;
	{
	.reg .b32 %temp; 
	mov.b64 	{%r441, %temp}, %fd107;
	}
	{
	.reg .b32 %temp; 
	mov.b64 	{%temp, %r440}, %fd107;
	}
	// begin inline asm
	shf.r.wrap.b32 %r435, %r441, %r440, %r3042;
	// end inline asm
	// begin inline asm
	shf.r.wrap.b32 %r439, %r440, %r441, %r3042;
	// end inline asm
	mov.b64 	%fd108, {%r435, %r439};
	mov.b64 	%rd199, %fd108;
	add.s64 	%rd200, %rd6, %rd194;
	add.s64 	%rd201, %rd200, %rd199;
	xor.b64  	%rd202, %rd201, %rd196;
	mov.b64 	%fd109, %rd202;
	{
	.reg .b32 %temp; 
	mov.b64 	{%r449, %temp}, %fd109;
	}
	{
	.reg .b32 %temp; 
	mov.b64 	{%temp, %r448}, %fd109;
	}
	// begin inline asm
	shf.r.wrap.b32 %r443, %r449, %r448, %r3050;
	// end inline asm
	// begin inline asm
	shf.r.wrap.b32 %r447, %r448, %r449, %r3050;
	// end inline asm
	mov.b64 	%fd110, {%r443, %r447};
	mov.b64 	%rd203, %fd110;
	add.s64 	%rd204, %rd197, %rd203;
	xor.b64  	%rd205, %rd204, %rd199;
	mov.b64 	%fd111, %rd205;
	{
	.reg .b32 %temp; 
	mov.b64 	{%temp, %r457}, %fd111;
	}
	{
	.reg .b32 %temp; 
	mov.b64 	{%r456, %temp}, %fd111;
	}
	// begin inline asm
	shf.r.wrap.b32 %r451, %r457, %r456, %r2954;
	// end inline asm
	// begin inline asm
	shf.r.wrap.b32 %r455, %r456, %r457, %r2954;
	// end inline asm
	mov.b64 	%fd112, {%r451, %r455};
	mov.b64 	%rd206, %fd112;
	add.s64 	%rd207, %rd161, %rd179;
	xor.b64  	%rd208, %rd207, %rd150;
	mov.b64 	%fd113, %rd208;
	{
	.reg .b32 %temp; 
	mov.b64 	{%temp, %r465}, %fd113;
	}
	{
	.reg .b32 %temp; 
	mov.b64 	{%r464, %temp}, %fd113;
	}
	// begin inline asm
	shf.r.wrap.b32 %r459, %r465, %r464, %r3034;
	// end inline asm
	// begin inline asm
	shf.r.wrap.b32 %r463, %r464, %r465, %r3034;
	// end inline asm
	mov.b64 	%fd114, {%r459, %r463};
	mov.b64 	%rd209, %fd114;
	add.s64 	%rd210, %rd137, %rd209;
	xor.b64  	%rd211, %rd210, %rd179;
	mov.b64 	%fd115, %rd211;
	{
	.reg .b32 %temp; 
	mov.b64 	{%r473, %temp}, %fd115;
	}
	{
	.reg .b32 %temp; 
	mov.b64 	{%temp, %r472}, %fd115;
	}
	// begin inline asm
	shf.r.wrap.b32 %r467, %r473, %r472, %r3042;
	// end inline asm
	// begin inline asm
	shf.r.wrap.b32 %r471, %r472, %r473, %r3042;
	// end inline asm
	mov.b64 	%fd116, {%r467, %r471};
	mov.b64 	%rd212, %fd116;
	add.s64 	%rd213, %rd14, %rd207;
	add.s64 	%rd214, %rd213, %rd212;
	xor.b64  	%rd215, %rd214, %rd209;
	mov.b64 	%fd117, %rd215;
	{
	.reg .b32 %temp; 
	mov.b64 	{%r481, %temp}, %fd117;
	}
	{
	.reg .b32 %temp; 
	mov.b64 	{%temp, %r480}, %fd117;
	}
	// begin inline asm
	shf.r.wrap.b32 %r475, %r481, %r480, %r3050;
	// end inline asm
	// begin inline asm
	shf.r.wrap.b32 %r479, %r480, %r481, %r3050;
	// end inline asm
	mov.b64 	%fd118, {%r475, %r479};
	mov.b64 	%rd216, %fd118;
	add.s64 	%rd217, %rd210, %rd216;
	xor.b64  	%rd218, %rd217, %rd212;
	mov.b64 	%fd119, %rd218;
	{
	.reg .b32 %temp; 
	mov.b64 	{%temp, %r489}, %fd119;
	}
	{
	.reg .b32 %temp; 
	mov.b64 	{%r488, %temp}, %fd119;
	}
	// begin inline asm
	shf.r.wrap.b32 %r483, %r489, %r488, %r2954;
	// end inline asm
	// begin inline asm
	shf.r.wrap.b32 %r487, %r488, %r489, %r2954;
	// end inline asm
	mov.b64 	%fd120, {%r483, %r487};
	mov.b64 	%rd219, %fd120;
	add.s64 	%rd220, %rd174, %rd139;
	add.s64 	%rd221, %rd220, %rd12;
	xor.b64  	%rd222, %rd221, %rd163;
	mov.b64 	%fd121, %rd222;
	{
	.reg .b32 %temp; 
	mov.b64 	{%temp, %r497}, %fd121;
	}
	{
	.reg .b32 %temp; 
	mov.b64 	{%r496, %temp}, %fd121;
	}
	// begin inline asm
	shf.r.wrap.b32 %r491, %r497, %r496, %r3034;
	// end inline asm
	// begin inline asm
	shf.r.wrap.b32 %r495, %r496, %r497, %r3034;
	// end inline asm
	mov.b64 	%fd122, {%r491, %r495};
	mov.b64 	%rd223, %fd122;
	add.s64 	%rd224, %rd151, %rd223;
	xor.b64  	%rd225, %rd224, %rd139;
	mov.b64 	%fd123, %rd225;
	{
	.reg .b32 %temp; 
	mov.b64 	{%r505, %temp}, %fd123;
	}
	{
	.reg .b32 %temp; 
	mov.b64 	{%temp, %r504}, %fd123;
	}
	// begin inline asm
	shf.r.wrap.b32 %r499, %r505, %r504, %r3042;
	// end inline asm
	// begin inline asm
	shf.r.wrap.b32 %r503, %r504, %r505, %r3042;
	// end inline asm
	mov.b64 	%fd124, {%r499, %r503};
	mov.b64 	%rd226, %fd124;
	add.s64 	%rd227, %rd7, %rd221;
	add.s64 	%rd228, %rd227, %rd226;
	xor.b64  	%rd229, %rd228, %rd223;
	mov.b64 	%fd125, %rd229;
	{
	.reg .b32 %temp; 
	mov.b64 	{%r513, %temp}, %fd125;
	}
	{
	.reg .b32 %temp; 
	mov.b64 	{%temp, %r512}, %fd125;
	}
	// begin inline asm
	shf.r.wrap.b32 %r507, %r513, %r512, %r3050;
	// end inline asm
	// begin inline asm
	shf.r.wrap.b32 %r511, %r512, %r513, %r3050;
	// end inline asm
	mov.b64 	%fd126, {%r507, %r511};
	mov.b64 	%rd230, %fd126;
	add.s64 	%rd231, %rd224, %rd230;
	xor.b64  	%rd232, %rd231, %rd226;
	mov.b64 	%fd127, %rd232;
	{
	.reg .b32 %temp; 
	mov.b64 	{%temp, %r521}, %fd127;
	}
	{
	.reg .b32 %temp; 
	mov.b64 	{%r520, %temp}, %fd127;
	}
	// begin inline asm
	shf.r.wrap.b32 %r515, %r521, %r520, %r2954;
	// end inline asm
	// begin inline asm
	shf.r.wrap.b32 %r519, %r520, %r521, %r2954;
	// end inline asm
	mov.b64 	%fd128, {%r515, %r519};
	mov.b64 	%rd233, %fd128;
	add.s64 	%rd234, %rd187, %rd233;
	xor.b64  	%rd235, %rd234, %rd203;
	mov.b64 	%fd129, %rd235;
	{
	.reg .b32 %temp; 
	mov.b64 	{%temp, %r529}, %fd129;
	}
	{
	.reg .b32 %temp; 
	mov.b64 	{%r528, %temp}, %fd129;
	}
	// begin inline asm
	shf.r.wrap.b32 %r523, %r529, %r528, %r3034;
	// end inline asm
	// begin inline asm
	shf.r.wrap.b32 %r527, %r528, %r529, %r3034;
	// end inline asm
	mov.b64 	%fd130, {%r523, %r527};
	mov.b64 	%rd236, %fd130;
	add.s64 	%rd237, %rd217, %rd236;
	xor.b64  	%rd238, %rd237, %rd233;
	mov.b64 	%fd131, %rd238;
	{
	.reg .b32 %temp; 
	mov.b64 	{%r537, %temp}, %fd131;
	}
	{
	.reg .b32 %temp; 
	mov.b64 	{%temp, %r536}, %fd131;
	}
	// begin inline asm
	shf.r.wrap.b32 %r531, %r537, %r536, %r3042;
	// end inline asm
	// begin inline asm
	shf.r.wrap.b32 %r535, %r536, %r537, %r3042;
	// end inline asm
	mov.b64 	%fd132, {%r531, %r535};
	mov.b64 	%rd239, %fd132;
	add.s64 	%rd240, %rd17, %rd234;
	add.s64 	%rd241, %rd240, %rd239;
	xor.b64  	%rd242, %rd241, %rd236;
	mov.b64 	%fd133, %rd242;
	{
	.reg .b32 %temp; 
	mov.b64 	{%r545, %temp}, %fd133;
	}
	{
	.reg .b32 %temp; 
	mov.b64 	{%temp, %r544}, %fd133;
	}
	// begin inline asm
	shf.r.wrap.b32 %r539, %r545, %r544, %r3050;
	// end inline asm
	// begin inline asm
	shf.r.wrap.b32 %r543, %r544, %r545, %r3050;
	// end inline asm
	mov.b64 	%fd134, {%r539, %r543};
	mov.b64 	%rd243, %fd134;
	add.s64 	%rd244, %rd237, %rd243;
	xor.b64  	%rd245, %rd244, %rd239;
	mov.b64 	%fd135, %rd245;
	{
	.reg .b32 %temp; 
	mov.b64 	{%temp, %r553}, %fd135;
	}
	{
	.reg .b32 %temp; 
	mov.b64 	{%r552, %temp}, %fd135;
	}
	// begin inline asm
	shf.r.wrap.b32 %r547, %r553, %r552, %r2954;
	// end inline asm
	// begin inline asm
	shf.r.wrap.b32 %r551, %r552, %r553, %r2954;
	// end inline asm
	mov.b64 	%fd136, {%r547, %r551};
	mov.b64 	%rd246, %fd136;
	add.s64 	%rd247, %rd201, %rd192;
	xor.b64  	%rd248, %rd247, %rd216;
	mov.b64 	%fd137, %rd248;
	{
	.reg .b32 %temp; 
	mov.b64 	{%temp, %r561}, %fd137;
	}
	{
	.reg .b32 %temp; 
	mov.b64 	{%r560, %temp}, %fd137;
	}
	// begin inline asm
	shf.r.wrap.b32 %r555, %r561, %r560, %r3034;
	// end inline asm
	// begin inline asm
	shf.r.wrap.b32 %r559, %r560, %r561, %r3034;
	// end inline asm
	mov.b64 	%fd138, {%r555, %r559};
	mov.b64 	%rd249, %fd138;
	add.s64 	%rd250, %rd231, %rd249;
	xor.b64  	%rd251, %rd250, %rd192;
	mov.b64 	%fd139, %rd251;
	{
	.reg .b32 %temp; 
	mov.b64 	{%r569, %temp}, %fd139;
	}
	{
	.reg .b32 %temp; 
	mov.b64 	{%temp, %r568}, %fd139;
	}
	// begin inline asm
	shf.r.wrap.b32 %r563, %r569, %r568, %r3042;
	// end inline asm
	// begin inline asm
	shf.r.wrap.b32 %r567, %r568, %r569, %r3042;
	// end inline asm
	mov.b64 	%fd140, {%r563, %r567};
	mov.b64 	%rd252, %fd140;
	add.s64 	%rd253, %rd1, %rd247;
	add.s64 	%rd254, %rd253, %rd252;
	xor.b64  	%rd255, %rd254, %rd249;
	mov.b64 	%fd141, %rd255;
	{
	.reg .b32 %temp; 
	mov.b64 	{%r577, %temp}, %fd141;
	}
	{
	.reg .b32 %temp; 
	mov.b64 	{%temp, %r576}, %fd141;
	}
	// begin inline asm
	shf.r.wrap.b32 %r571, %r577, %r576, %r3050;
	// end inline asm
	// begin inline asm
	shf.r.wrap.b32 %r575, %r576, %r577, %r3050;
	// end inline asm
	mov.b64 	%fd142, {%r571, %r575};
	mov.b64 	%rd256, %fd142;
	add.s64 	%rd257, %rd250, %rd256;
	xor.b64  	%rd258, %rd257, %rd252;
	mov.b64 	%fd143, %rd258;
	{
	.reg .b32 %temp; 
	mov.b64 	{%temp, %r585}, %fd143;
	}
	{
	.reg .b32 %temp; 
	mov.b64 	{%r584, %temp}, %fd143;
	}
	// begin inline asm
	shf.r.wrap.b32 %r579, %r585, %r584, %r2954;
	// end inline asm
	// begin inline asm
	shf.r.wrap.b32 %r583, %r584, %r585, %r2954;
	// end inline asm
	mov.b64 	%fd144, {%r579, %r583};
	mov.b64 	%rd259, %fd144;
	add.s64 	%rd260, %rd214, %rd206;
	add.s64 	%rd261, %rd260, %rd12;
	xor.b64  	%rd262, %rd261, %rd230;
	mov.b64 	%fd145, %rd262;
	{
	.reg .b32 %temp; 
	mov.b64 	{%temp, %r593}, %fd145;
	}
	{
	.reg .b32 %temp; 
	mov.b64 	{%r592, %temp}, %fd145;
	}
	// begin inline asm
	shf.r.wrap.b32 %r587, %r593, %r592, %r3034;
	// end inline asm
	// begin inline asm
	shf.r.wrap.b32 %r591, %r592, %r593, %r3034;
	// end inline asm
	mov.b64 	%fd146, {%r587, %r591};
	mov.b64 	%rd263, %fd146;
	add.s64 	%rd264, %rd190, %rd263;
	xor.b64  	%rd265, %rd264, %rd206;
	mov.b64 	%fd147, %rd265;
	{
	.reg .b32 %temp; 
	mov.b64 	{%r601, %temp}, %fd147;
	}
	{
	.reg .b32 %temp; 
	mov.b64 	{%temp, %r600}, %fd147;
	}
	// begin inline asm
	shf.r.wrap.b32 %r595, %r601, %r600, %r3042;
	// end inline asm
	// begin inline asm
	shf.r.wrap.b32 %r599, %r600, %r601, %r3042;
	// end inline asm
	mov.b64 	%fd148, {%r595, %r599};
	mov.b64 	%rd266, %fd148;
	add.s64 	%rd267, %rd6, %rd261;
	add.s64 	%rd268, %rd267, %rd266;
	xor.b64  	%rd269, %rd268, %rd263;
	mov.b64 	%fd149, %rd269;
	{
	.reg .b32 %temp; 
	mov.b64 	{%r609, %temp}, %fd149;
	}
	{
	.reg .b32 %temp; 
	mov.b64 	{%temp, %r608}, %fd149;
	}
	// begin inline asm
	shf.r.wrap.b32 %r603, %r609, %r608, %r3050;
	// end inline asm
	// begin inline asm
	shf.r.wrap.b32 %r607, %r608, %r609, %r3050;
	// end inline asm
	mov.b64 	%fd150, {%r603, %r607};
	mov.b64 	%rd270, %fd150;
	add.s64 	%rd271, %rd264, %rd270;
	xor.b64  	%rd272, %rd271, %rd266;
	mov.b64 	%fd151, %rd272;
	{
	.reg .b32 %temp; 
	mov.b64 	{%temp, %r617}, %fd151;
	}
	{
	.reg .b32 %temp; 
	mov.b64 	{%r616, %temp}, %fd151;
	}
	// begin inline asm
	shf.r.wrap.b32 %r611, %r617, %r616, %r2954;
	// end inline asm
	// begin inline asm
	shf.r.wrap.b32 %r615, %r616, %r617, %r2954;
	// end inline asm
	mov.b64 	%fd152, {%r611, %r615};
	mov.b64 	%rd273, %fd152;
	add.s64 	%rd274, %rd228, %rd219;
	xor.b64  	%rd275, %rd274, %rd189;
	mov.b64 	%fd153, %rd275;
	{
	.reg .b32 %temp; 
	mov.b64 	{%temp, %r625}, %fd153;
	}
	{
	.reg .b32 %temp; 
	mov.b64 	{%r624, %temp}, %fd153;
	}
	// begin inline asm
	shf.r.wrap.b32 %r619, %r625, %r624, %r3034;
	// end inline asm
	// begin inline asm
	shf.r.wrap.b32 %r623, %r624, %r625, %r3034;
	// end inline asm
	mov.b64 	%fd154, {%r619, %r623};
	mov.b64 	%rd276, %fd154;
	add.s64 	%rd277, %rd204, %rd276;
	xor.b64  	%rd278, %rd277, %rd219;
	mov.b64 	%fd155, %rd278;
	{
	.reg .b32 %temp; 
	mov.b64 	{%r633, %temp}, %fd155;
	}
	{
	.reg .b32 %temp; 
	mov.b64 	{%temp, %r632}, %fd155;
	}
	// begin inline asm
	shf.r.wrap.b32 %r627, %r633, %r632, %r3042;
	// end inline asm
	// begin inline asm
	shf.r.wrap.b32 %r631, %r632, %r633, %r3042;
	// end inline asm
	mov.b64 	%fd156, {%r627, %r631};
	mov.b64 	%rd279, %fd156;
	add.s64 	%rd280, %rd274, %rd279;
	xor.b64  	%rd281, %rd280, %rd276;
	mov.b64 	%fd157, %rd281;
	{
	.reg .b32 %temp; 
	mov.b64 	{%r641, %temp}, %fd157;
	}
	{
	.reg .b32 %temp; 
	mov.b64 	{%temp, %r640}, %fd157;
	}
	// begin inline asm
	shf.r.wrap.b32 %r635, %r641, %r640, %r3050;
	// end inline asm
	// begin inline asm
	shf.r.wrap.b32 %r639, %r640, %r641, %r3050;
	// end inline asm
	mov.b64 	%fd158, {%r635, %r639};
	mov.b64 	%rd282, %fd158;
	add.s64 	%rd283, %rd277, %rd282;
	xor.b64  	%rd284, %rd283, %rd279;
	mov.b64 	%fd159, %rd284;
	{
	.reg .b32 %temp; 
	mov.b64 	{%temp, %r649}, %fd159;
	}
	{
	.reg .b32 %temp; 
	mov.b64 	{%r648, %temp}, %fd159;
	}
	// begin inline asm
	shf.r.wrap.b32 %r643, %r649, %r648, %r2954;
	// end inline asm
	// begin inline asm
	shf.r.wrap.b32 %r647, %r648, %r649, %r2954;
	// end inline asm
	mov.b64 	%fd160, {%r643, %r647};
	mov.b64 	%rd285, %fd160;
	add.s64 	%rd286, %rd241, %rd259;
	xor.b64  	%rd287, %rd286, %rd282;
	mov.b64 	%fd161, %rd287;
	{
	.reg .b32 %temp; 
	mov.b64 	{%temp, %r657}, %fd161;
	}
	{
	.reg .b32 %temp; 
	mov.b64 	{%r656, %temp}, %fd161;
	}
	// begin inline asm
	shf.r.wrap.b32 %r651, %r657, %r656, %r3034;
	// end inline asm
	// begin inline asm
	shf.r.wrap.b32 %r655, %r656, %r657, %r3034;
	// end inline asm
	mov.b64 	%fd162, {%r651, %r655};
	mov.b64 	%rd288, %fd162;
	add.s64 	%rd289, %rd271, %rd288;
	xor.b64  	%rd290, %rd289, %rd259;
	mov.b64 	%fd163, %rd290;
	{
	.reg .b32 %temp; 
	mov.b64 	{%r665, %temp}, %fd163;
	}
	{
	.reg .b32 %temp; 
	mov.b64 	{%temp, %r664}, %fd163;
	}
	// begin inline asm
	shf.r.wrap.b32 %r659, %r665, %r664, %r3042;
	// end inline asm
	// begin inline asm
	shf.r.wrap.b32 %r663, %r664, %r665, %r3042;
	// end inline asm
	mov.b64 	%fd164, {%r659, %r663};
	mov.b64 	%rd291, %fd164;
	add.s64 	%rd292, %rd286, %rd291;
	xor.b64  	%rd293, %rd292, %rd288;
	mov.b64 	%fd165, %rd293;
	{
	.reg .b32 %temp; 
	mov.b64 	{%r673, %temp}, %fd165;
	}
	{
	.reg .b32 %temp; 
	mov.b64 	{%temp, %r672}, %fd165;
	}
	// begin inline asm
	shf.r.wrap.b32 %r667, %r673, %r672, %r3050;
	// end inline asm
	// begin inline asm
	shf.r.wrap.b32 %r671, %r672, %r673, %r3050;
	// end inline asm
	mov.b64 	%fd166, {%r667, %r671};
	mov.b64 	%rd294, %fd166;
	add.s64 	%rd295, %rd289, %rd294;
	xor.b64  	%rd296, %rd295, %rd291;
	mov.b64 	%fd167, %rd296;
	{
	.reg .b32 %temp; 
	mov.b64 	{%temp, %r681}, %fd167;
	}
	{
	.reg .b32 %temp; 
	mov.b64 	{%r680, %temp}, %fd167;
	}
	// begin inline asm
	shf.r.wrap.b32 %r675, %r681, %r680, %r2954;
	// end inline asm
	// begin inline asm
	shf.r.wrap.b32 %r679, %r680, %r681, %r2954;
	// end inline asm
	mov.b64 	%fd168, {%r675, %r679};
	mov.b64 	%rd297, %fd168;
	add.s64 	%rd298, %rd254, %rd273;
	add.s64 	%rd299, %rd298, %rd7;
	xor.b64  	%rd300, %rd299, %rd243;
	mov.b64 	%fd169, %rd300;
	{
	.reg .b32 %temp; 
	mov.b64 	{%temp, %r689}, %fd169;
	}
	{
	.reg .b32 %temp; 
	mov.b64 	{%r688, %temp}, %fd169;
	}
	// begin inline asm
	shf.r.wrap.b32 %r683, %r689, %r688, %r3034;
	// end inline asm
	// begin inline asm
	shf.r.wrap.b32 %r687, %r688, %r689, %r3034;
	// end inline asm
	mov.b64 	%fd170, {%r683, %r687};
	mov.b64 	%rd301, %fd170;
	add.s64 	%rd302, %rd283, %rd301;
	xor.b64  	%rd303, %rd302, %rd273;
	mov.b64 	%fd171, %rd303;
	{
	.reg .b32 %temp; 
	mov.b64 	{%r697, %temp}, %fd171;
	}
	{
	.reg .b32 %temp; 
	mov.b64 	{%temp, %r696}, %fd171;
	}
	// begin inline asm
	shf.r.wrap.b32 %r691, %r697, %r696, %r3042;
	// end inline asm
	// begin inline asm
	shf.r.wrap.b32 %r695, %r696, %r697, %r3042;
	// end inline asm
	mov.b64 	%fd172, {%r691, %r695};
	mov.b64 	%rd304, %fd172;
	add.s64 	%rd305, %rd13, %rd299;
	add.s64 	%rd306, %rd305, %rd304;
	xor.b64  	%rd307, %rd306, %rd301;
	mov.b64 	%fd173, %rd307;
	{
	.reg .b32 %temp; 
	mov.b64 	{%r705, %temp}, %fd173;
	}
	{
	.reg .b32 %temp; 
	mov.b64 	{%temp, %r704}, %fd173;
	}
	// begin inline asm
	shf.r.wrap.b32 %r699, %r705, %r704, %r3050;
	// end inline asm
	// begin inline asm
	shf.r.wrap.b32 %r703, %r704, %r705, %r3050;
	// end inline asm
	mov.b64 	%fd174, {%r699, %r703};
	mov.b64 	%rd308, %fd174;
	add.s64 	%rd309, %rd302, %rd308;
	xor.b64  	%rd310, %rd309, %rd304;
	mov.b64 	%fd175, %rd310;
	{
	.reg .b32 %temp; 
	mov.b64 	{%temp, %r713}, %fd175;
	}
	{
	.reg .b32 %temp; 
	mov.b64 	{%r712, %temp}, %fd175;
	}
	// begin inline asm
	shf.r.wrap.b32 %r707, %r713, %r712, %r2954;
	// end inline asm
	// begin inline asm
	shf.r.wrap.b32 %r711, %r712, %r713, %r2954;
	// end inline asm
	mov.b64 	%fd176, {%r707, %r711};
	mov.b64 	%rd311, %fd176;
	add.s64 	%rd312, %rd268, %rd285;
	add.s64 	%rd313, %rd312, %rd14;
	xor.b64  	%rd314, %rd313, %rd256;
	mov.b64 	%fd177, %rd314;
	{
	.reg .b32 %temp; 
	mov.b64 	{%temp, %r721}, %fd177;
	}
	{
	.reg .b32 %temp; 
	mov.b64 	{%r720, %temp}, %fd177;
	}
	// begin inline asm
	shf.r.wrap.b32 %r715, %r721, %r720, %r3034;
	// end inline asm
	// begin inline asm
	shf.r.wrap.b32 %r719, %r720, %r721, %r3034;
	// end inline asm
	mov.b64 	%fd178, {%r715, %r719};
	mov.b64 	%rd315, %fd178;
	add.s64 	%rd316, %rd244, %rd315;
	xor.b64  	%rd317, %rd316, %rd285;
	mov.b64 	%fd179, %rd317;
	{
	.reg .b32 %temp; 
	mov.b64 	{%r729, %temp}, %fd179;
	}
	{
	.reg .b32 %temp; 
	mov.b64 	{%temp, %r728}, %fd179;
	}
	// begin inline asm
	shf.r.wrap.b32 %r723, %r729, %r728, %r3042;
	// end inline asm
	// begin inline asm
	shf.r.wrap.b32 %r727, %r728, %r729, %r3042;
	// end inline asm
	mov.b64 	%fd180, {%r723, %r727};
	mov.b64 	%rd318, %fd180;
	add.s64 	%rd319, %rd2, %rd313;
	add.s64 	%rd320, %rd319, %rd318;
	xor.b64  	%rd321, %rd320, %rd315;
	mov.b64 	%fd181, %rd321;
	{
	.reg .b32 %temp; 
	mov.b64 	{%r737, %temp}, %fd181;
	}
	{
	.reg .b32 %temp; 
	mov.b64 	{%temp, %r736}, %fd181;
	}
	// begin inline asm
	shf.r.wrap.b32 %r731, %r737, %r736, %r3050;
	// end inline asm
	// begin inline asm
	shf.r.wrap.b32 %r735, %r736, %r737, %r3050;
	// end inline asm
	mov.b64 	%fd182, {%r731, %r735};
	mov.b64 	%rd322, %fd182;
	add.s64 	%rd323, %rd316, %rd322;
	xor.b64  	%rd324, %rd323, %rd318;
	mov.b64 	%fd183, %rd324;
	{
	.reg .b32 %temp; 
	mov.b64 	{%temp, %r745}, %fd183;
	}
	{
	.reg .b32 %temp; 
	mov.b64 	{%r744, %temp}, %fd183;
	}
	// begin inline asm
	shf.r.wrap.b32 %r739, %r745, %r744, %r2954;
	// end inline asm
	// begin inline asm
	shf.r.wrap.b32 %r743, %r744, %r745, %r2954;
	// end inline asm
	mov.b64 	%fd184, {%r739, %r743};
	mov.b64 	%rd325, %fd184;
	add.s64 	%rd326, %rd280, %rd246;
	add.s64 	%rd327, %rd326, %rd19;
	xor.b64  	%rd328, %rd327, %rd270;
	mov.b64 	%fd185, %rd328;
	{
	.reg .b32 %temp; 
	mov.b64 	{%temp, %r753}, %fd185;
	}
	{
	.reg .b32 %temp; 
	mov.b64 	{%r752, %temp}, %fd185;
	}
	// begin inline asm
	shf.r.wrap.b32 %r747, %r753, %r752, %r3034;
	// end inline asm
	// begin inline asm
	shf.r.wrap.b32 %r751, %r752, %r753, %r3034;
	// end inline asm
	mov.b64 	%fd186, {%r747, %r751};
	mov.b64 	%rd329, %fd186;
	add.s64 	%rd330, %rd257, %rd329;
	xor.b64  	%rd331, %rd330, %rd246;
	mov.b64 	%fd187, %rd331;
	{
	.reg .b32 %temp; 
	mov.b64 	{%r761, %temp}, %fd187;
	}
	{
	.reg .b32 %temp; 
	mov.b64 	{%temp, %r760}, %fd187;
	}
	// begin inline asm
	shf.r.wrap.b32 %r755, %r761, %r760, %r3042;
	// end inline asm
	// begin inline asm
	shf.r.wrap.b32 %r759, %r760, %r761, %r3042;
	// end inline asm
	mov.b64 	%fd188, {%r755, %r759};
	mov.b64 	%rd332, %fd188;
	add.s64 	%rd333, %rd70, %rd327;
	add.s64 	%rd334, %rd333, %rd332;
	xor.b64  	%rd335, %rd334, %rd329;
	mov.b64 	%fd189, %rd335;
	{
	.reg .b32 %temp; 
	mov.b64 	{%r769, %temp}, %fd189;
	}
	{
	.reg .b32 %temp; 
	mov.b64 	{%temp, %r768}, %fd189;
	}
	// begin inline asm
	shf.r.wrap.b32 %r763, %r769, %r768, %r3050;
	// end inline asm
	// begin inline asm
	shf.r.wrap.b32 %r767, %r768, %r769, %r3050;
	// end inline asm
	mov.b64 	%fd190, {%r763, %r767};
	mov.b64 	%rd336, %fd190;
	add.s64 	%rd337, %rd330, %rd336;
	xor.b64  	%rd338, %rd337, %rd332;
	mov.b64 	%fd191, %rd338;
	{
	.reg .b32 %temp; 
	mov.b64 	{%temp, %r777}, %fd191;
	}
	{
	.reg .b32 %temp; 
	mov.b64 	{%r776, %temp}, %fd191;
	}
	// begin inline asm
	shf.r.wrap.b32 %r771, %r777, %r776, %r2954;
	// end inline asm
	// begin inline asm
	shf.r.wrap.b32 %r775, %r776, %r777, %r2954;
	// end inline asm
	mov.b64 	%fd192, {%r771, %r775};
	mov.b64 	%rd339, %fd192;
	add.s64 	%rd340, %rd14, %rd292;
	add.s64 	%rd341, %rd340, %rd339;
	xor.b64  	%rd342, %rd341, %rd308;
	mov.b64 	%fd193, %rd342;
	{
	.reg .b32 %temp; 
	mov.b64 	{%temp, %r785}, %fd193;
	}
	{
	.reg .b32 %temp; 
	mov.b64 	{%r784, %temp}, %fd193;
	}
	// begin inline asm
	shf.r.wrap.b32 %r779, %r785, %r784, %r3034;
	// end inline asm
	// begin inline asm
	shf.r.wrap.b32 %r783, %r784, %r785, %r3034;
	// end inline asm
	mov.b64 	%fd194, {%r779, %r783};
	mov.b64 	%rd343, %fd194;
	add.s64 	%rd344, %rd323, %rd343;
	xor.b64  	%rd345, %rd344, %rd339;
	mov.b64 	%fd195, %rd345;
	{
	.reg .b32 %temp; 
	mov.b64 	{%r793, %temp}, %fd195;
	}
	{
	.reg .b32 %temp; 
	mov.b64 	{%temp, %r792}, %fd195;
	}
	// begin inline asm
	shf.r.wrap.b32 %r787, %r793, %r792, %r3042;
	// end inline asm
	// begin inline asm
	shf.r.wrap.b32 %r791, %r792, %r793, %r3042;
	// end inline asm
	mov.b64 	%fd196, {%r787, %r791};
	mov.b64 	%rd346, %fd196;
	add.s64 	%rd347, %rd19, %rd341;
	add.s64 	%rd348, %rd347, %rd346;
	xor.b64  	%rd349, %rd348, %rd343;
	mov.b64 	%fd197, %rd349;
	{
	.reg .b32 %temp; 
	mov.b64 	{%r801, %temp}, %fd197;
	}
	{
	.reg .b32 %temp; 
	mov.b64 	{%temp, %r800}, %fd197;
	}
	// begin inline asm
	shf.r.wrap.b32 %r795, %r801, %r800, %r3050;
	// end inline asm
	// begin inline asm
	shf.r.wrap.b32 %r799, %r800, %r801, %r3050;
	// end inline asm
	mov.b64 	%fd198, {%r795, %r799};
	mov.b64 	%rd350, %fd198;
	add.s64 	%rd351, %rd344, %rd350;
	xor.b64  	%rd352, %rd351, %rd346;
	mov.b64 	%fd199, %rd352;
	{
	.reg .b32 %temp; 
	mov.b64 	{%temp, %r809}, %fd199;
	}
	{
	.reg .b32 %temp; 
	mov.b64 	{%r808, %temp}, %fd199;
	}
	// begin inline asm
	shf.r.wrap.b32 %r803, %r809, %r808, %r2954;
	// end inline asm
	// begin inline asm
	shf.r.wrap.b32 %r807, %r808, %r809, %r2954;
	// end inline asm
	mov.b64 	%fd200, {%r803, %r807};
	mov.b64 	%rd353, %fd200;
	add.s64 	%rd354, %rd306, %rd297;
	add.s64 	%rd355, %rd354, %rd7;
	xor.b64  	%rd356, %rd355, %rd322;
	mov.b64 	%fd201, %rd356;
	{
	.reg .b32 %temp; 
	mov.b64 	{%temp, %r817}, %fd201;
	}
	{
	.reg .b32 %temp; 
	mov.b64 	{%r816, %temp}, %fd201;
	}
	// begin inline asm
	shf.r.wrap.b32 %r811, %r817, %r816, %r3034;
	// end inline asm
	// begin inline asm
	shf.r.wrap.b32 %r815, %r816, %r817, %r3034;
	// end inline asm
	mov.b64 	%fd202, {%r811, %r815};
	mov.b64 	%rd357, %fd202;
	add.s64 	%rd358, %rd337, %rd357;
	xor.b64  	%rd359, %rd358, %rd297;
	mov.b64 	%fd203, %rd359;
	{
	.reg .b32 %temp; 
	mov.b64 	{%r825, %temp}, %fd203;
	}
	{
	.reg .b32 %temp; 
	mov.b64 	{%temp, %r824}, %fd203;
	}
	// begin inline asm
	shf.r.wrap.b32 %r819, %r825, %r824, %r3042;
	// end inline asm
	// begin inline asm
	shf.r.wrap.b32 %r823, %r824, %r825, %r3042;
	// end inline asm
	mov.b64 	%fd204, {%r819, %r823};
	mov.b64 	%rd360, %fd204;
	add.s64 	%rd361, %rd2, %rd355;
	add.s64 	%rd362, %rd361, %rd360;
	xor.b64  	%rd363, %rd362, %rd357;
	mov.b64 	%fd205, %rd363;
	{
	.reg .b32 %temp; 
	mov.b64 	{%r833, %temp}, %fd205;
	}
	{
	.reg .b32 %temp; 
	mov.b64 	{%temp, %r832}, %fd205;
	}
	// begin inline asm
	shf.r.wrap.b32 %r827, %r833, %r832, %r3050;
	// end inline asm
	// begin inline asm
	shf.r.wrap.b32 %r831, %r832, %r833, %r3050;
	// end inline asm
	mov.b64 	%fd206, {%r827, %r831};
	mov.b64 	%rd364, %fd206;
	add.s64 	%rd365, %rd358, %rd364;
	xor.b64  	%rd366, %rd365, %rd360;
	mov.b64 	%fd207, %rd366;
	{
	.reg .b32 %temp; 
	mov.b64 	{%temp, %r841}, %fd207;
	}
	{
	.reg .b32 %temp; 
	mov.b64 	{%r840, %temp}, %fd207;
	}
	// begin inline asm
	shf.r.wrap.b32 %r835, %r841, %r840, %r2954;
	// end inline asm
	// begin inline asm
	shf.r.wrap.b32 %r839, %r840, %r841, %r2954;
	// end inline asm
	mov.b64 	%fd208, {%r835, %r839};
	mov.b64 	%rd367, %fd208;
	add.s64 	%rd368, %rd320, %rd311;
	xor.b64  	%rd369, %rd368, %rd336;
	mov.b64 	%fd209, %rd369;
	{
	.reg .b32 %temp; 
	mov.b64 	{%temp, %r849}, %fd209;
	}
	{
	.reg .b32 %temp; 
	mov.b64 	{%r848, %temp}, %fd209;
	}
	// begin inline asm
	shf.r.wrap.b32 %r843, %r849, %r848, %r3034;
	// end inline asm
	// begin inline asm
	shf.r.wrap.b32 %r847, %r848, %r849, %r3034;
	// end inline asm
	mov.b64 	%fd210, {%r843, %r847};
	mov.b64 	%rd370, %fd210;
	add.s64 	%rd371, %rd295, %rd370;
	xor.b64  	%rd372, %rd371, %rd311;
	mov.b64 	%fd211, %rd372;
	{
	.reg .b32 %temp; 
	mov.b64 	{%r857, %temp}, %fd211;
	}
	{
	.reg .b32 %temp; 
	mov.b64 	{%temp, %r856}, %fd211;
	}
	// begin inline asm
	shf.r.wrap.b32 %r851, %r857, %r856, %r3042;
	// end inline asm
	// begin inline asm
	shf.r.wrap.b32 %r855, %r856, %r857, %r3042;
	// end inline asm
	mov.b64 	%fd212, {%r851, %r855};
	mov.b64 	%rd373, %fd212;
	add.s64 	%rd374, %rd368, %rd373;
	xor.b64  	%rd375, %rd374, %rd370;
	mov.b64 	%fd213, %rd375;
	{
	.reg .b32 %temp; 
	mov.b64 	{%r865, %temp}, %fd213;
	}
	{
	.reg .b32 %temp; 
	mov.b64 	{%temp, %r864}, %fd213;
	}
	// begin inline asm
	shf.r.wrap.b32 %r859, %r865, %r864, %r3050;
	// end inline asm
	// begin inline asm
	shf.r.wrap.b32 %r863, %r864, %r865, %r3050;
	// end inline asm
	mov.b64 	%fd214, {%r859, %r863};
	mov.b64 	%rd376, %fd214;
	add.s64 	%rd377, %rd371, %rd376;
	xor.b64  	%rd378, %rd377, %rd373;
	mov.b64 	%fd215, %rd378;
	{
	.reg .b32 %temp; 
	mov.b64 	{%temp, %r873}, %fd215;
	}
	{
	.reg .b32 %temp; 
	mov.b64 	{%r872, %temp}, %fd215;
	}
	// begin inline asm
	shf.r.wrap.b32 %r867, %r873, %r872, %r2954;
	// end inline asm
	// begin inline asm
	shf.r.wrap.b32 %r871, %r872, %r873, %r2954;
	// end inline asm
	mov.b64 	%fd216, {%r867, %r871};
	mov.b64 	%rd379, %fd216;
	add.s64 	%rd380, %rd334, %rd325;
	xor.b64  	%rd381, %rd380, %rd294;
	mov.b64 	%fd217, %rd381;
	{
	.reg .b32 %temp; 
	mov.b64 	{%temp, %r881}, %fd217;
	}
	{
	.reg .b32 %temp; 
	mov.b64 	{%r880, %temp}, %fd217;
	}
	// begin inline asm
	shf.r.wrap.b32 %r875, %r881, %r880, %r3034;
	// end inline asm
	// begin inline asm
	shf.r.wrap.b32 %r879, %r880, %r881, %r3034;
	// end inline asm
	mov.b64 	%fd218, {%r875, %r879};
	mov.b64 	%rd382, %fd218;
	add.s64 	%rd383, %rd309, %rd382;
	xor.b64  	%rd384, %rd383, %rd325;
	mov.b64 	%fd219, %rd384;
	{
	.reg .b32 %temp; 
	mov.b64 	{%r889, %temp}, %fd219;
	}
	{
	.reg .b32 %temp; 
	mov.b64 	{%temp, %r888}, %fd219;
	}
	// begin inline asm
	shf.r.wrap.b32 %r883, %r889, %r888, %r3042;
	// end inline asm
	// begin inline asm
	shf.r.wrap.b32 %r887, %r888, %r889, %r3042;
	// end inline asm
	mov.b64 	%fd220, {%r883, %r887};
	mov.b64 	%rd385, %fd220;
	add.s64 	%rd386, %rd380, %rd385;
	xor.b64  	%rd387, %rd386, %rd382;
	mov.b64 	%fd221, %rd387;
	{
	.reg .b32 %temp; 
	mov.b64 	{%r897, %temp}, %fd221;
	}
	{
	.reg .b32 %temp; 
	mov.b64 	{%temp, %r896}, %fd221;
	}
	// begin inline asm
	shf.r.wrap.b32 %r891, %r897, %r896, %r3050;
	// end inline asm
	// begin inline asm
	shf.r.wrap.b32 %r895, %r896, %r897, %r3050;
	// end inline asm
	mov.b64 	%fd222, {%r891, %r895};
	mov.b64 	%rd388, %fd222;
	add.s64 	%rd389, %rd383, %rd388;
	xor.b64  	%rd390, %rd389, %rd385;
	mov.b64 	%fd223, %rd390;
	{
	.reg .b32 %temp; 
	mov.b64 	{%temp, %r905}, %fd223;
	}
	{
	.reg .b32 %temp; 
	mov.b64 	{%r904, %temp}, %fd223;
	}
	// begin inline asm
	shf.r.wrap.b32 %r899, %r905, %r904, %r2954;
	// end inline asm
	// begin inline asm
	shf.r.wrap.b32 %r903, %r904, %r905, %r2954;
	// end inline asm
	mov.b64 	%fd224, {%r899, %r903};
	mov.b64 	%rd391, %fd224;
	add.s64 	%rd392, %rd348, %rd367;
	add.s64 	%rd393, %rd392, %rd6;
	xor.b64  	%rd394, %rd393, %rd388;
	mov.b64 	%fd225, %rd394;
	{
	.reg .b32 %temp; 
	mov.b64 	{%temp, %r913}, %fd225;
	}
	{
	.reg .b32 %temp; 
	mov.b64 	{%r912, %temp}, %fd225;
	}
	// begin inline asm
	shf.r.wrap.b32 %r907, %r913, %r912, %r3034;
	// end inline asm
	// begin inline asm
	shf.r.wrap.b32 %r911, %r912, %r913, %r3034;
	// end inline asm
	mov.b64 	%fd226, {%r907, %r911};
	mov.b64 	%rd395, %fd226;
	add.s64 	%rd396, %rd377, %rd395;
	xor.b64  	%rd397, %rd396, %rd367;
	mov.b64 	%fd227, %rd397;
	{
	.reg .b32 %temp; 
	mov.b64 	{%r921, %temp}, %fd227;
	}
	{
	.reg .b32 %temp; 
	mov.b64 	{%temp, %r920}, %fd227;
	}
	// begin inline asm
	shf.r.wrap.b32 %r915, %r921, %r920, %r3042;
	// end inline asm
	// begin inline asm
	shf.r.wrap.b32 %r919, %r920, %r921, %r3042;
	// end inline asm
	mov.b64 	%fd228, {%r915, %r919};
	mov.b64 	%rd398, %fd228;
	add.s64 	%rd399, %rd13, %rd393;
	add.s64 	%rd400, %rd399, %rd398;
	xor.b64  	%rd401, %rd400, %rd395;
	mov.b64 	%fd229, %rd401;
	{
	.reg .b32 %temp; 
	mov.b64 	{%r929, %temp}, %fd229;
	}
	{
	.reg .b32 %temp; 
	mov.b64 	{%temp, %r928}, %fd229;
	}
	// begin inline asm
	shf.r.wrap.b32 %r923, %r929, %r928, %r3050;
	// end inline asm
	// begin inline asm
	shf.r.wrap.b32 %r927, %r928, %r929, %r3050;
	// end inline asm
	mov.b64 	%fd230, {%r923, %r927};
	mov.b64 	%rd402, %fd230;
	add.s64 	%rd403, %rd396, %rd402;
	xor.b64  	%rd404, %rd403, %rd398;
	mov.b64 	%fd231, %rd404;
	{
	.reg .b32 %temp; 
	mov.b64 	{%temp, %r937}, %fd231;
	}
	{
	.reg .b32 %temp; 
	mov.b64 	{%r936, %temp}, %fd231;
	}
	// begin inline asm
	shf.r.wrap.b32 %r931, %r937, %r936, %r2954;
	// end inline asm
	// begin inline asm
	shf.r.wrap.b32 %r935, %r936, %r937, %r2954;
	// end inline asm
	mov.b64 	%fd232, {%r931, %r935};
	mov.b64 	%rd405, %fd232;
	add.s64 	%rd406, %rd362, %rd379;
	add.s64 	%rd407, %rd406, %rd12;
	xor.b64  	%rd408, %rd407, %rd350;
	mov.b64 	%fd233, %rd408;
	{
	.reg .b32 %temp; 
	mov.b64 	{%temp, %r945}, %fd233;
	}
	{
	.reg .b32 %temp; 
	mov.b64 	{%r944, %temp}, %fd233;
	}
	// begin inline asm
	shf.r.wrap.b32 %r939, %r945, %r944, %r3034;
	// end inline asm
	// begin inline asm
	shf.r.wrap.b32 %r943, %r944, %r945, %r3034;
	// end inline asm
	mov.b64 	%fd234, {%r939, %r943};
	mov.b64 	%rd409, %fd234;
	add.s64 	%rd410, %rd389, %rd409;
	xor.b64  	%rd411, %rd410, %rd379;
	mov.b64 	%fd235, %rd411;
	{
	.reg .b32 %temp; 
	mov.b64 	{%r953, %temp}, %fd235;
	}
	{
	.reg .b32 %temp; 
	mov.b64 	{%temp, %r952}, %fd235;
	}
	// begin inline asm
	shf.r.wrap.b32 %r947, %r953, %r952, %r3042;
	// end inline asm
	// begin inline asm
	shf.r.wrap.b32 %r951, %r952, %r953, %r3042;
	// end inline asm
	mov.b64 	%fd236, {%r947, %r951};
	mov.b64 	%rd412, %fd236;
	add.s64 	%rd413, %rd407, %rd412;
	xor.b64  	%rd414, %rd413, %rd409;
	mov.b64 	%fd237, %rd414;
	{
	.reg .b32 %temp; 
	mov.b64 	{%r961, %temp}, %fd237;
	}
	{
	.reg .b32 %temp; 
	mov.b64 	{%temp, %r960}, %fd237;
	}
	// begin inline asm
	shf.r.wrap.b32 %r955, %r961, %r960, %r3050;
	// end inline asm
	// begin inline asm
	shf.r.wrap.b32 %r959, %r960, %r961, %r3050;
	// end inline asm
	mov.b64 	%fd238, {%r955, %r959};
	mov.b64 	%rd415, %fd238;
	add.s64 	%rd416, %rd410, %rd415;
	xor.b64  	%rd417, %rd416, %rd412;
	mov.b64 	%fd239, %rd417;
	{
	.reg .b32 %temp; 
	mov.b64 	{%temp, %r969}, %fd239;
	}
	{
	.reg .b32 %temp; 
	mov.b64 	{%r968, %temp}, %fd239;
	}
	// begin inline asm
	shf.r.wrap.b32 %r963, %r969, %r968, %r2954;
	// end inline asm
	// begin inline asm
	shf.r.wrap.b32 %r967, %r968, %r969, %r2954;
	// end inline asm
	mov.b64 	%fd240, {%r963, %r967};
	mov.b64 	%rd418, %fd240;
	add.s64 	%rd419, %rd374, %rd391;
	add.s64 	%rd420, %rd419, %rd70;
	xor.b64  	%rd421, %rd420, %rd364;
	mov.b64 	%fd241, %rd421;
	{
	.reg .b32 %temp; 
	mov.b64 	{%temp, %r977}, %fd241;
	}
	{
	.reg .b32 %temp; 
	mov.b64 	{%r976, %temp}, %fd241;
	}
	// begin inline asm
	shf.r.wrap.b32 %r971, %r977, %r976, %r3034;
	// end inline asm
	// begin inline asm
	shf.r.wrap.b32 %r975, %r976, %r977, %r3034;
	// end inline asm
	mov.b64 	%fd242, {%r971, %r975};
	mov.b64 	%rd422, %fd242;
	add.s64 	%rd423, %rd351, %rd422;
	xor.b64  	%rd424, %rd423, %rd391;
	mov.b64 	%fd243, %rd424;
	{
	.reg .b32 %temp; 
	mov.b64 	{%r985, %temp}, %fd243;
	}
	{
	.reg .b32 %temp; 
	mov.b64 	{%temp, %r984}, %fd243;
	}
	// begin inline asm
	shf.r.wrap.b32 %r979, %r985, %r984, %r3042;
	// end inline asm
	// begin inline asm
	shf.r.wrap.b32 %r983, %r984, %r985, %r3042;
	// end inline asm
	mov.b64 	%fd244, {%r979, %r983};
	mov.b64 	%rd425, %fd244;
	add.s64 	%rd426, %rd1, %rd420;
	add.s64 	%rd427, %rd426, %rd425;
	xor.b64  	%rd428, %rd427, %rd422;
	mov.b64 	%fd245, %rd428;
	{
	.reg .b32 %temp; 
	mov.b64 	{%r993, %temp}, %fd245;
	}
	{
	.reg .b32 %temp; 
	mov.b64 	{%temp, %r992}, %fd245;
	}
	// begin inline asm
	shf.r.wrap.b32 %r987, %r993, %r992, %r3050;
	// end inline asm
	// begin inline asm
	shf.r.wrap.b32 %r991, %r992, %r993, %r3050;
	// end inline asm
	mov.b64 	%fd246, {%r987, %r991};
	mov.b64 	%rd429, %fd246;
	add.s64 	%rd430, %rd423, %rd429;
	xor.b64  	%rd431, %rd430, %rd425;
	mov.b64 	%fd247, %rd431;
	{
	.reg .b32 %temp; 
	mov.b64 	{%temp, %r1001}, %fd247;
	}
	{
	.reg .b32 %temp; 
	mov.b64 	{%r1000, %temp}, %fd247;
	}
	// begin inline asm
	shf.r.wrap.b32 %r995, %r1001, %r1000, %r2954;
	// end inline asm
	// begin inline asm
	shf.r.wrap.b32 %r999, %r1000, %r1001, %r2954;
	// end inline asm
	mov.b64 	%fd248, {%r995, %r999};
	mov.b64 	%rd432, %fd248;
	add.s64 	%rd433, %rd386, %rd353;
	xor.b64  	%rd434, %rd433, %rd376;
	mov.b64 	%fd249, %rd434;
	{
	.reg .b32 %temp; 
	mov.b64 	{%temp, %r1009}, %fd249;
	}
	{
	.reg .b32 %temp; 
	mov.b64 	{%r1008, %temp}, %fd249;
	}
	// begin inline asm
	shf.r.wrap.b32 %r1003, %r1009, %r1008, %r3034;
	// end inline asm
	// begin inline asm
	shf.r.wrap.b32 %r1007, %r1008, %r1009, %r3034;
	// end inline asm
	mov.b64 	%fd250, {%r1003, %r1007};
	mov.b64 	%rd435, %fd250;
	add.s64 	%rd436, %rd365, %rd435;
	xor.b64  	%rd437, %rd436, %rd353;
	mov.b64 	%fd251, %rd437;
	{
	.reg .b32 %temp; 
	mov.b64 	{%r1017, %temp}, %fd251;
	}
	{
	.reg .b32 %temp; 
	mov.b64 	{%temp, %r1016}, %fd251;
	}
	// begin inline asm
	shf.r.wrap.b32 %r1011, %r1017, %r1016, %r3042;
	// end inline asm
	// begin inline asm
	shf.r.wrap.b32 %r1015, %r1016, %r1017, %r3042;
	// end inline asm
	mov.b64 	%fd252, {%r1011, %r1015};
	mov.b64 	%rd438, %fd252;
	add.s64 	%rd439, %rd17, %rd433;
	add.s64 	%rd440, %rd439, %rd438;
	xor.b64  	%rd441, %rd440, %rd435;
	mov.b64 	%fd253, %rd441;
	{
	.reg .b32 %temp; 
	mov.b64 	{%r1025, %temp}, %fd253;
	}
	{
	.reg .b32 %temp; 
	mov.b64 	{%temp, %r1024}, %fd253;
	}
	// begin inline asm
	shf.r.wrap.b32 %r1019, %r1025, %r1024, %r3050;
	// end inline asm
	// begin inline asm
	shf.r.wrap.b32 %r1023, %r1024, %r1025, %r3050;
	// end inline asm
	mov.b64 	%fd254, {%r1019, %r1023};
	mov.b64 	%rd442, %fd254;
	add.s64 	%rd443, %rd436, %rd442;
	xor.b64  	%rd444, %rd443, %rd438;
	mov.b64 	%fd255, %rd444;
	{
	.reg .b32 %temp; 
	mov.b64 	{%temp, %r1033}, %fd255;
	}
	{
	.reg .b32 %temp; 
	mov.b64 	{%r1032, %temp}, %fd255;
	}
	// begin inline asm
	shf.r.wrap.b32 %r1027, %r1033, %r1032, %r2954;
	// end inline asm
	// begin inline asm
	shf.r.wrap.b32 %r1031, %r1032, %r1033, %r2954;
	// end inline asm
	mov.b64 	%fd256, {%r1027, %r1031};
	mov.b64 	%rd445, %fd256;
	add.s64 	%rd446, %rd19, %rd400;
	add.s64 	%rd447, %rd446, %rd445;
	xor.b64  	%rd448, %rd447, %rd415;
	mov.b64 	%fd257, %rd448;
	{
	.reg .b32 %temp; 
	mov.b64 	{%temp, %r1041}, %fd257;
	}
	{
	.reg .b32 %temp; 
	mov.b64 	{%r1040, %temp}, %fd257;
	}
	// begin inline asm
	shf.r.wrap.b32 %r1035, %r1041, %r1040, %r3034;
	// end inline asm
	// begin inline asm
	shf.r.wrap.b32 %r1039, %r1040, %r1041, %r3034;
	// end inline asm
	mov.b64 	%fd258, {%r1035, %r1039};
	mov.b64 	%rd449, %fd258;
	add.s64 	%rd450, %rd430, %rd449;
	xor.b64  	%rd451, %rd450, %rd445;
	mov.b64 	%fd259, %rd451;
	{
	.reg .b32 %temp; 
	mov.b64 	{%r1049, %temp}, %fd259;
	}
	{
	.reg .b32 %temp; 
	mov.b64 	{%temp, %r1048}, %fd259;
	}
	// begin inline asm
	shf.r.wrap.b32 %r1043, %r1049, %r1048, %r3042;
	// end inline asm
	// begin inline asm
	shf.r.wrap.b32 %r1047, %r1048, %r1049, %r3042;
	// end inline asm
	mov.b64 	%fd260, {%r1043, %r1047};
	mov.b64 	%rd452, %fd260;
	add.s64 	%rd453, %rd1, %rd447;
	add.s64 	%rd454, %rd453, %rd452;
	xor.b64  	%rd455, %rd454, %rd449;
	mov.b64 	%fd261, %rd455;
	{
	.reg .b32 %temp; 
	mov.b64 	{%r1057, %temp}, %fd261;
	}
	{
	.reg .b32 %temp; 
	mov.b64 	{%temp, %r1056}, %fd261;
	}
	// begin inline asm
	shf.r.wrap.b32 %r1051, %r1057, %r1056, %r3050;
	// end inline asm
	// begin inline asm
	shf.r.wrap.b32 %r1055, %r1056, %r1057, %r3050;
	// end inline asm
	mov.b64 	%fd262, {%r1051, %r1055};
	mov.b64 	%rd456, %fd262;
	add.s64 	%rd457, %rd450, %rd456;
	xor.b64  	%rd458, %rd457, %rd452;
	mov.b64 	%fd263, %rd458;
	{
	.reg .b32 %temp; 
	mov.b64 	{%temp, %r1065}, %fd263;
	}
	{
	.reg .b32 %temp; 
	mov.b64 	{%r1064, %temp}, %fd263;
	}
	// begin inline asm
	shf.r.wrap.b32 %r1059, %r1065, %r1064, %r2954;
	// end inline asm
	// begin inline asm
	shf.r.wrap.b32 %r1063, %r1064, %r1065, %r2954;
	// end inline asm
	mov.b64 	%fd264, {%r1059, %r1063};
	mov.b64 	%rd459, %fd264;
	add.s64 	%rd460, %rd413, %rd405;
	add.s64 	%rd461, %rd460, %rd12;
	xor.b64  	%rd462, %rd461, %rd429;
	mov.b64 	%fd265, %rd462;
	{
	.reg .b32 %temp; 
	mov.b64 	{%temp, %r1073}, %fd265;
	}
	{
	.reg .b32 %temp; 
	mov.b64 	{%r1072, %temp}, %fd265;
	}
	// begin inline asm
	shf.r.wrap.b32 %r1067, %r1073, %r1072, %r3034;
	// end inline asm
	// begin inline asm
	shf.r.wrap.b32 %r1071, %r1072, %r1073, %r3034;
	// end inline asm
	mov.b64 	%fd266, {%r1067, %r1071};
	mov.b64 	%rd463, %fd266;
	add.s64 	%rd464, %rd443, %rd463;
	xor.b64  	%rd465, %rd464, %rd405;
	mov.b64 	%fd267, %rd465;
	{
	.reg .b32 %temp; 
	mov.b64 	{%r1081, %temp}, %fd267;
	}
	{
	.reg .b32 %temp; 
	mov.b64 	{%temp, %r1080}, %fd267;
	}
	// begin inline asm
	shf.r.wrap.b32 %r1075, %r1081, %r1080, %r3042;
	// end inline asm
	// begin inline asm
	shf.r.wrap.b32 %r1079, %r1080, %r1081, %r3042;
	// end inline asm
	mov.b64 	%fd268, {%r1075, %r1079};
	mov.b64 	%rd466, %fd268;
	add.s64 	%rd467, %rd14, %rd461;
	add.s64 	%rd468, %rd467, %rd466;
	xor.b64  	%rd469, %rd468, %rd463;
	mov.b64 	%fd269, %rd469;
	{
	.reg .b32 %temp; 
	mov.b64 	{%r1089, %temp}, %fd269;
	}
	{
	.reg .b32 %temp; 
	mov.b64 	{%temp, %r1088}, %fd269;
	}
	// begin inline asm
	shf.r.wrap.b32 %r1083, %r1089, %r1088, %r3050;
	// end inline asm
	// begin inline asm
	shf.r.wrap.b32 %r1087, %r1088, %r1089, %r3050;
	// end inline asm
	mov.b64 	%fd270, {%r1083, %r1087};
	mov.b64 	%rd470, %fd270;
	add.s64 	%rd471, %rd464, %rd470;
	xor.b64  	%rd472, %rd471, %rd466;
	mov.b64 	%fd271, %rd472;
	{
	.reg .b32 %temp; 
	mov.b64 	{%temp, %r1097}, %fd271;
	}
	{
	.reg .b32 %temp; 
	mov.b64 	{%r1096, %temp}, %fd271;
	}
	// begin inline asm
	shf.r.wrap.b32 %r1091, %r1097, %r1096, %r2954;
	// end inline asm
	// begin inline asm
	shf.r.wrap.b32 %r1095, %r1096, %r1097, %r2954;
	// end inline asm
	mov.b64 	%fd272, {%r1091, %r1095};
	mov.b64 	%rd473, %fd272;
	add.s64 	%rd474, %rd427, %rd418;
	add.s64 	%rd475, %rd474, %rd6;
	xor.b64  	%rd476, %rd475, %rd442;
	mov.b64 	%fd273, %rd476;
	{
	.reg .b32 %temp; 
	mov.b64 	{%temp, %r1105}, %fd273;
	}
	{
	.reg .b32 %temp; 
	mov.b64 	{%r1104, %temp}, %fd273;
	}
	// begin inline asm
	shf.r.wrap.b32 %r1099, %r1105, %r1104, %r3034;
	// end inline asm
	// begin inline asm
	shf.r.wrap.b32 %r1103, %r1104, %r1105, %r3034;
	// end inline asm
	mov.b64 	%fd274, {%r1099, %r1103};
	mov.b64 	%rd477, %fd274;
	add.s64 	%rd478, %rd403, %rd477;
	xor.b64  	%rd479, %rd478, %rd418;
	mov.b64 	%fd275, %rd479;
	{
	.reg .b32 %temp; 
	mov.b64 	{%r1113, %temp}, %fd275;
	}
	{
	.reg .b32 %temp; 
	mov.b64 	{%temp, %r1112}, %fd275;
	}
	// begin inline asm
	shf.r.wrap.b32 %r1107, %r1113, %r1112, %r3042;
	// end inline asm
	// begin inline asm
	shf.r.wrap.b32 %r1111, %r1112, %r1113, %r3042;
	// end inline asm
	mov.b64 	%fd276, {%r1107, %r1111};
	mov.b64 	%rd480, %fd276;
	add.s64 	%rd481, %rd70, %rd475;
	add.s64 	%rd482, %rd481, %rd480;
	xor.b64  	%rd483, %rd482, %rd477;
	mov.b64 	%fd277, %rd483;
	{
	.reg .b32 %temp; 
	mov.b64 	{%r1121, %temp}, %fd277;
	}
	{
	.reg .b32 %temp; 
	mov.b64 	{%temp, %r1120}, %fd277;
	}
	// begin inline asm
	shf.r.wrap.b32 %r1115, %r1121, %r1120, %r3050;
	// end inline asm
	// begin inline asm
	shf.r.wrap.b32 %r1119, %r1120, %r1121, %r3050;
	// end inline asm
	mov.b64 	%fd278, {%r1115, %r1119};
	mov.b64 	%rd484, %fd278;
	add.s64 	%rd485, %rd478, %rd484;
	xor.b64  	%rd486, %rd485, %rd480;
	mov.b64 	%fd279, %rd486;
	{
	.reg .b32 %temp; 
	mov.b64 	{%temp, %r1129}, %fd279;
	}
	{
	.reg .b32 %temp; 
	mov.b64 	{%r1128, %temp}, %fd279;
	}
	// begin inline asm
	shf.r.wrap.b32 %r1123, %r1129, %r1128, %r2954;
	// end inline asm
	// begin inline asm
	shf.r.wrap.b32 %r1127, %r1128, %r1129, %r2954;
	// end inline asm
	mov.b64 	%fd280, {%r1123, %r1127};
	mov.b64 	%rd487, %fd280;
	add.s64 	%rd488, %rd440, %rd432;
	xor.b64  	%rd489, %rd488, %rd402;
	mov.b64 	%fd281, %rd489;
	{
	.reg .b32 %temp; 
	mov.b64 	{%temp, %r1137}, %fd281;
	}
	{
	.reg .b32 %temp; 
	mov.b64 	{%r1136, %temp}, %fd281;
	}
	// begin inline asm
	shf.r.wrap.b32 %r1131, %r1137, %r1136, %r3034;
	// end inline asm
	// begin inline asm
	shf.r.wrap.b32 %r1135, %r1136, %r1137, %r3034;
	// end inline asm
	mov.b64 	%fd282, {%r1131, %r1135};
	mov.b64 	%rd490, %fd282;
	add.s64 	%rd491, %rd416, %rd490;
	xor.b64  	%rd492, %rd491, %rd432;
	mov.b64 	%fd283, %rd492;
	{
	.reg .b32 %temp; 
	mov.b64 	{%r1145, %temp}, %fd283;
	}
	{
	.reg .b32 %temp; 
	mov.b64 	{%temp, %r1144}, %fd283;
	}
	// begin inline asm
	shf.r.wrap.b32 %r1139, %r1145, %r1144, %r3042;
	// end inline asm
	// begin inline asm
	shf.r.wrap.b32 %r1143, %r1144, %r1145, %r3042;
	// end inline asm
	mov.b64 	%fd284, {%r1139, %r1143};
	mov.b64 	%rd493, %fd284;
	add.s64 	%rd494, %rd488, %rd493;
	xor.b64  	%rd495, %rd494, %rd490;
	mov.b64 	%fd285, %rd495;
	{
	.reg .b32 %temp; 
	mov.b64 	{%r1153, %temp}, %fd285;
	}
	{
	.reg .b32 %temp; 
	mov.b64 	{%temp, %r1152}, %fd285;
	}
	// begin inline asm
	shf.r.wrap.b32 %r1147, %r1153, %r1152, %r3050;
	// end inline asm
	// begin inline asm
	shf.r.wrap.b32 %r1151, %r1152, %r1153, %r3050;
	// end inline asm
	mov.b64 	%fd286, {%r1147, %r1151};
	mov.b64 	%rd496, %fd286;
	add.s64 	%rd497, %rd491, %rd496;
	xor.b64  	%rd498, %rd497, %rd493;
	mov.b64 	%fd287, %rd498;
	{
	.reg .b32 %temp; 
	mov.b64 	{%temp, %r1161}, %fd287;
	}
	{
	.reg .b32 %temp; 
	mov.b64 	{%r1160, %temp}, %fd287;
	}
	// begin inline asm
	shf.r.wrap.b32 %r1155, %r1161, %r1160, %r2954;
	// end inline asm
	// begin inline asm
	shf.r.wrap.b32 %r1159, %r1160, %r1161, %r2954;
	// end inline asm
	mov.b64 	%fd288, {%r1155, %r1159};
	mov.b64 	%rd499, %fd288;
	add.s64 	%rd500, %rd454, %rd473;
	xor.b64  	%rd501, %rd500, %rd496;
	mov.b64 	%fd289, %rd501;
	{
	.reg .b32 %temp; 
	mov.b64 	{%temp, %r1169}, %fd289;
	}
	{
	.reg .b32 %temp; 
	mov.b64 	{%r1168, %temp}, %fd289;
	}
	// begin inline asm
	shf.r.wrap.b32 %r1163, %r1169, %r1168, %r3034;
	// end inline asm
	// begin inline asm
	shf.r.wrap.b32 %r1167, %r1168, %r1169, %r3034;
	// end inline asm
	mov.b64 	%fd290, {%r1163, %r1167};
	mov.b64 	%rd502, %fd290;
	add.s64 	%rd503, %rd485, %rd502;
	xor.b64  	%rd504, %rd503, %rd473;
	mov.b64 	%fd291, %rd504;
	{
	.reg .b32 %temp; 
	mov.b64 	{%r1177, %temp}, %fd291;
	}
	{
	.reg .b32 %temp; 
	mov.b64 	{%temp, %r1176}, %fd291;
	}
	// begin inline asm
	shf.r.wrap.b32 %r1171, %r1177, %r1176, %r3042;
	// end inline asm
	// begin inline asm
	shf.r.wrap.b32 %r1175, %r1176, %r1177, %r3042;
	// end inline asm
	mov.b64 	%fd292, {%r1171, %r1175};
	mov.b64 	%rd505, %fd292;
	add.s64 	%rd506, %rd2, %rd500;
	add.s64 	%rd507, %rd506, %rd505;
	xor.b64  	%rd508, %rd507, %rd502;
	mov.b64 	%fd293, %rd508;
	{
	.reg .b32 %temp; 
	mov.b64 	{%r1185, %temp}, %fd293;
	}
	{
	.reg .b32 %temp; 
	mov.b64 	{%temp, %r1184}, %fd293;
	}
	// begin inline asm
	shf.r.wrap.b32 %r1179, %r1185, %r1184, %r3050;
	// end inline asm
	// begin inline asm
	shf.r.wrap.b32 %r1183, %r1184, %r1185, %r3050;
	// end inline asm
	mov.b64 	%fd294, {%r1179, %r1183};
	mov.b64 	%rd509, %fd294;
	add.s64 	%rd510, %rd503, %rd509;
	xor.b64  	%rd511, %rd510, %rd505;
	mov.b64 	%fd295, %rd511;
	{
	.reg .b32 %temp; 
	mov.b64 	{%temp, %r1193}, %fd295;
	}
	{
	.reg .b32 %temp; 
	mov.b64 	{%r1192, %temp}, %fd295;
	}
	// begin inline asm
	shf.r.wrap.b32 %r1187, %r1193, %r1192, %r2954;
	// end inline asm
	// begin inline asm
	shf.r.wrap.b32 %r1191, %r1192, %r1193, %r2954;
	// end inline asm
	mov.b64 	%fd296, {%r1187, %r1191};
	mov.b64 	%rd512, %fd296;
	add.s64 	%rd513, %rd468, %rd487;
	xor.b64  	%rd514, %rd513, %rd456;
	mov.b64 	%fd297, %rd514;
	{
	.reg .b32 %temp; 
	mov.b64 	{%temp, %r1201}, %fd297;
	}
	{
	.reg .b32 %temp; 
	mov.b64 	{%r1200, %temp}, %fd297;
	}
	// begin inline asm
	shf.r.wrap.b32 %r1195, %r1201, %r1200, %r3034;
	// end inline asm
	// begin inline asm
	shf.r.wrap.b32 %r1199, %r1200, %r1201, %r3034;
	// end inline asm
	mov.b64 	%fd298, {%r1195, %r1199};
	mov.b64 	%rd515, %fd298;
	add.s64 	%rd516, %rd497, %rd515;
	xor.b64  	%rd517, %rd516, %rd487;
	mov.b64 	%fd299, %rd517;
	{
	.reg .b32 %temp; 
	mov.b64 	{%r1209, %temp}, %fd299;
	}
	{
	.reg .b32 %temp; 
	mov.b64 	{%temp, %r1208}, %fd299;
	}
	// begin inline asm
	shf.r.wrap.b32 %r1203, %r1209, %r1208, %r3042;
	// end inline asm
	// begin inline asm
	shf.r.wrap.b32 %r1207, %r1208, %r1209, %r3042;
	// end inline asm
	mov.b64 	%fd300, {%r1203, %r1207};
	mov.b64 	%rd518, %fd300;
	add.s64 	%rd519, %rd513, %rd518;
	xor.b64  	%rd520, %rd519, %rd515;
	mov.b64 	%fd301, %rd520;
	{
	.reg .b32 %temp; 
	mov.b64 	{%r1217, %temp}, %fd301;
	}
	{
	.reg .b32 %temp; 
	mov.b64 	{%temp, %r1216}, %fd301;
	}
	// begin inline asm
	shf.r.wrap.b32 %r1211, %r1217, %r1216, %r3050;
	// end inline asm
	// begin inline asm
	shf.r.wrap.b32 %r1215, %r1216, %r1217, %r3050;
	// end inline asm
	mov.b64 	%fd302, {%r1211, %r1215};
	mov.b64 	%rd521, %fd302;
	add.s64 	%rd522, %rd516, %rd521;
	xor.b64  	%rd523, %rd522, %rd518;
	mov.b64 	%fd303, %rd523;
	{
	.reg .b32 %temp; 
	mov.b64 	{%temp, %r1225}, %fd303;
	}
	{
	.reg .b32 %temp; 
	mov.b64 	{%r1224, %temp}, %fd303;
	}
	// begin inline asm
	shf.r.wrap.b32 %r1219, %r1225, %r1224, %r2954;
	// end inline asm
	// begin inline asm
	shf.r.wrap.b32 %r1223, %r1224, %r1225, %r2954;
	// end inline asm
	mov.b64 	%fd304, {%r1219, %r1223};
	mov.b64 	%rd524, %fd304;
	add.s64 	%rd525, %rd482, %rd499;
	add.s64 	%rd526, %rd525, %rd13;
	xor.b64  	%rd527, %rd526, %rd470;
	mov.b64 	%fd305, %rd527;
	{
	.reg .b32 %temp; 
	mov.b64 	{%temp, %r1233}, %fd305;
	}
	{
	.reg .b32 %temp; 
	mov.b64 	{%r1232, %temp}, %fd305;
	}
	// begin inline asm
	shf.r.wrap.b32 %r1227, %r1233, %r1232, %r3034;
	// end inline asm
	// begin inline asm
	shf.r.wrap.b32 %r1231, %r1232, %r1233, %r3034;
	// end inline asm
	mov.b64 	%fd306, {%r1227, %r1231};
	mov.b64 	%rd528, %fd306;
	add.s64 	%rd529, %rd457, %rd528;
	xor.b64  	%rd530, %rd529, %rd499;
	mov.b64 	%fd307, %rd530;
	{
	.reg .b32 %temp; 
	mov.b64 	{%r1241, %temp}, %fd307;
	}
	{
	.reg .b32 %temp; 
	mov.b64 	{%temp, %r1240}, %fd307;
	}
	// begin inline asm
	shf.r.wrap.b32 %r1235, %r1241, %r1240, %r3042;
	// end inline asm
	// begin inline asm
	shf.r.wrap.b32 %r1239, %r1240, %r1241, %r3042;
	// end inline asm
	mov.b64 	%fd308, {%r1235, %r1239};
	mov.b64 	%rd531, %fd308;
	add.s64 	%rd532, %rd17, %rd526;
	add.s64 	%rd533, %rd532, %rd531;
	xor.b64  	%rd534, %rd533, %rd528;
	mov.b64 	%fd309, %rd534;
	{
	.reg .b32 %temp; 
	mov.b64 	{%r1249, %temp}, %fd309;
	}
	{
	.reg .b32 %temp; 
	mov.b64 	{%temp, %r1248}, %fd309;
	}
	// begin inline asm
	shf.r.wrap.b32 %r1243, %r1249, %r1248, %r3050;
	// end inline asm
	// begin inline asm
	shf.r.wrap.b32 %r1247, %r1248, %r1249, %r3050;
	// end inline asm
	mov.b64 	%fd310, {%r1243, %r1247};
	mov.b64 	%rd535, %fd310;
	add.s64 	%rd536, %rd529, %rd535;
	xor.b64  	%rd537, %rd536, %rd531;
	mov.b64 	%fd311, %rd537;
	{
	.reg .b32 %temp; 
	mov.b64 	{%temp, %r1257}, %fd311;
	}
	{
	.reg .b32 %temp; 
	mov.b64 	{%r1256, %temp}, %fd311;
	}
	// begin inline asm
	shf.r.wrap.b32 %r1251, %r1257, %r1256, %r2954;
	// end inline asm
	// begin inline asm
	shf.r.wrap.b32 %r1255, %r1256, %r1257, %r2954;
	// end inline asm
	mov.b64 	%fd312, {%r1251, %r1255};
	mov.b64 	%rd538, %fd312;
	add.s64 	%rd539, %rd494, %rd459;
	add.s64 	%rd540, %rd539, %rd7;
	xor.b64  	%rd541, %rd540, %rd484;
	mov.b64 	%fd313, %rd541;
	{
	.reg .b32 %temp; 
	mov.b64 	{%temp, %r1265}, %fd313;
	}
	{
	.reg .b32 %temp; 
	mov.b64 	{%r1264, %temp}, %fd313;
	}
	// begin inline asm
	shf.r.wrap.b32 %r1259, %r1265, %r1264, %r3034;
	// end inline asm
	// begin inline asm
	shf.r.wrap.b32 %r1263, %r1264, %r1265, %r3034;
	// end inline asm
	mov.b64 	%fd314, {%r1259, %r1263};
	mov.b64 	%rd542, %fd314;
	add.s64 	%rd543, %rd471, %rd542;
	xor.b64  	%rd544, %rd543, %rd459;
	mov.b64 	%fd315, %rd544;
	{
	.reg .b32 %temp; 
	mov.b64 	{%r1273, %temp}, %fd315;
	}
	{
	.reg .b32 %temp; 
	mov.b64 	{%temp, %r1272}, %fd315;
	}
	// begin inline asm
	shf.r.wrap.b32 %r1267, %r1273, %r1272, %r3042;
	// end inline asm
	// begin inline asm
	shf.r.wrap.b32 %r1271, %r1272, %r1273, %r3042;
	// end inline asm
	mov.b64 	%fd316, {%r1267, %r1271};
	mov.b64 	%rd545, %fd316;
	add.s64 	%rd546, %rd540, %rd545;
	xor.b64  	%rd547, %rd546, %rd542;
	mov.b64 	%fd317, %rd547;
	{
	.reg .b32 %temp; 
	mov.b64 	{%r1281, %temp}, %fd317;
	}
	{
	.reg .b32 %temp; 
	mov.b64 	{%temp, %r1280}, %fd317;
	}
	// begin inline asm
	shf.r.wrap.b32 %r1275, %r1281, %r1280, %r3050;
	// end inline asm
	// begin inline asm
	shf.r.wrap.b32 %r1279, %r1280, %r1281, %r3050;
	// end inline asm
	mov.b64 	%fd318, {%r1275, %r1279};
	mov.b64 	%rd548, %fd318;
	add.s64 	%rd549, %rd543, %rd548;
	xor.b64  	%rd550, %rd549, %rd545;
	mov.b64 	%fd319, %rd550;
	{
	.reg .b32 %temp; 
	mov.b64 	{%temp, %r1289}, %fd319;
	}
	{
	.reg .b32 %temp; 
	mov.b64 	{%r1288, %temp}, %fd319;
	}
	// begin inline asm
	shf.r.wrap.b32 %r1283, %r1289, %r1288, %r2954;
	// end inline asm
	// begin inline asm
	shf.r.wrap.b32 %r1287, %r1288, %r1289, %r2954;
	// end inline asm
	mov.b64 	%fd320, {%r1283, %r1287};
	mov.b64 	%rd551, %fd320;
	add.s64 	%rd552, %rd2, %rd507;
	add.s64 	%rd553, %rd552, %rd551;
	xor.b64  	%rd554, %rd553, %rd521;
	mov.b64 	%fd321, %rd554;
	{
	.reg .b32 %temp; 
	mov.b64 	{%temp, %r1297}, %fd321;
	}
	{
	.reg .b32 %temp; 
	mov.b64 	{%r1296, %temp}, %fd321;
	}
	// begin inline asm
	shf.r.wrap.b32 %r1291, %r1297, %r1296, %r3034;
	// end inline asm
	// begin inline asm
	shf.r.wrap.b32 %r1295, %r1296, %r1297, %r3034;
	// end inline asm
	mov.b64 	%fd322, {%r1291, %r1295};
	mov.b64 	%rd555, %fd322;
	add.s64 	%rd556, %rd536, %rd555;
	xor.b64  	%rd557, %rd556, %rd551;
	mov.b64 	%fd323, %rd557;
	{
	.reg .b32 %temp; 
	mov.b64 	{%r1305, %temp}, %fd323;
	}
	{
	.reg .b32 %temp; 
	mov.b64 	{%temp, %r1304}, %fd323;
	}
	// begin inline asm
	shf.r.wrap.b32 %r1299, %r1305, %r1304, %r3042;
	// end inline asm
	// begin inline asm
	shf.r.wrap.b32 %r1303, %r1304, %r1305, %r3042;
	// end inline asm
	mov.b64 	%fd324, {%r1299, %r1303};
	mov.b64 	%rd558, %fd324;
	add.s64 	%rd559, %rd553, %rd558;
	xor.b64  	%rd560, %rd559, %rd555;
	mov.b64 	%fd325, %rd560;
	{
	.reg .b32 %temp; 
	mov.b64 	{%r1313, %temp}, %fd325;
	}
	{
	.reg .b32 %temp; 
	mov.b64 	{%temp, %r1312}, %fd325;
	}
	// begin inline asm
	shf.r.wrap.b32 %r1307, %r1313, %r1312, %r3050;
	// end inline asm
	// begin inline asm
	shf.r.wrap.b32 %r1311, %r1312, %r1313, %r3050;
	// end inline asm
	mov.b64 	%fd326, {%r1307, %r1311};
	mov.b64 	%rd561, %fd326;
	add.s64 	%rd562, %rd556, %rd561;
	xor.b64  	%rd563, %rd562, %rd558;
	mov.b64 	%fd327, %rd563;
	{
	.reg .b32 %temp; 
	mov.b64 	{%temp, %r1321}, %fd327;
	}
	{
	.reg .b32 %temp; 
	mov.b64 	{%r1320, %temp}, %fd327;
	}
	// begin inline asm
	shf.r.wrap.b32 %r1315, %r1321, %r1320, %r2954;
	// end inline asm
	// begin inline asm
	shf.r.wrap.b32 %r1319, %r1320, %r1321, %r2954;
	// end inline asm
	mov.b64 	%fd328, {%r1315, %r1319};
	mov.b64 	%rd564, %fd328;
	add.s64 	%rd565, %rd519, %rd512;
	add.s64 	%rd566, %rd565, %rd13;
	xor.b64  	%rd567, %rd566, %rd535;
	mov.b64 	%fd329, %rd567;
	{
	.reg .b32 %temp; 
	mov.b64 	{%temp, %r1329}, %fd329;
	}
	{
	.reg .b32 %temp; 
	mov.b64 	{%r1328, %temp}, %fd329;
	}
	// begin inline asm
	shf.r.wrap.b32 %r1323, %r1329, %r1328, %r3034;
	// end inline asm
	// begin inline asm
	shf.r.wrap.b32 %r1327, %r1328, %r1329, %r3034;
	// end inline asm
	mov.b64 	%fd330, {%r1323, %r1327};
	mov.b64 	%rd568, %fd330;
	add.s64 	%rd569, %rd549, %rd568;
	xor.b64  	%rd570, %rd569, %rd512;
	mov.b64 	%fd331, %rd570;
	{
	.reg .b32 %temp; 
	mov.b64 	{%r1337, %temp}, %fd331;
	}
	{
	.reg .b32 %temp; 
	mov.b64 	{%temp, %r1336}, %fd331;
	}
	// begin inline asm
	shf.r.wrap.b32 %r1331, %r1337, %r1336, %r3042;
	// end inline asm
	// begin inline asm
	shf.r.wrap.b32 %r1335, %r1336, %r1337, %r3042;
	// end inline asm
	mov.b64 	%fd332, {%r1331, %r1335};
	mov.b64 	%rd571, %fd332;
	add.s64 	%rd572, %rd566, %rd571;
	xor.b64  	%rd573, %rd572, %rd568;
	mov.b64 	%fd333, %rd573;
	{
	.reg .b32 %temp; 
	mov.b64 	{%r1345, %temp}, %fd333;
	}
	{
	.reg .b32 %temp; 
	mov.b64 	{%temp, %r1344}, %fd333;
	}
	// begin inline asm
	shf.r.wrap.b32 %r1339, %r1345, %r1344, %r3050;
	// end inline asm
	// begin inline asm
	shf.r.wrap.b32 %r1343, %r1344, %r1345, %r3050;
	// end inline asm
	mov.b64 	%fd334, {%r1339, %r1343};
	mov.b64 	%rd574, %fd334;
	add.s64 	%rd575, %rd569, %rd574;
	xor.b64  	%rd576, %rd575, %rd571;
	mov.b64 	%fd335, %rd576;
	{
	.reg .b32 %temp; 
	mov.b64 	{%temp, %r1353}, %fd335;
	}
	{
	.reg .b32 %temp; 
	mov.b64 	{%r1352, %temp}, %fd335;
	}
	// begin inline asm
	shf.r.wrap.b32 %r1347, %r1353, %r1352, %r2954;
	// end inline asm
	// begin inline asm
	shf.r.wrap.b32 %r1351, %r1352, %r1353, %r2954;
	// end inline asm
	mov.b64 	%fd336, {%r1347, %r1351};
	mov.b64 	%rd577, %fd336;
	add.s64 	%rd578, %rd533, %rd524;
	add.s64 	%rd579, %rd578, %rd1;
	xor.b64  	%rd580, %rd579, %rd548;
	mov.b64 	%fd337, %rd580;
	{
	.reg .b32 %temp; 
	mov.b64 	{%temp, %r1361}, %fd337;
	}
	{
	.reg .b32 %temp; 
	mov.b64 	{%r1360, %temp}, %fd337;
	}
	// begin inline asm
	shf.r.wrap.b32 %r1355, %r1361, %r1360, %r3034;
	// end inline asm
	// begin inline asm
	shf.r.wrap.b32 %r1359, %r1360, %r1361, %r3034;
	// end inline asm
	mov.b64 	%fd338, {%r1355, %r1359};
	mov.b64 	%rd581, %fd338;
	add.s64 	%rd582, %rd510, %rd581;
	xor.b64  	%rd583, %rd582, %rd524;
	mov.b64 	%fd339, %rd583;
	{
	.reg .b32 %temp; 
	mov.b64 	{%r1369, %temp}, %fd339;
	}
	{
	.reg .b32 %temp; 
	mov.b64 	{%temp, %r1368}, %fd339;
	}
	// begin inline asm
	shf.r.wrap.b32 %r1363, %r1369, %r1368, %r3042;
	// end inline asm
	// begin inline asm
	shf.r.wrap.b32 %r1367, %r1368, %r1369, %r3042;
	// end inline asm
	mov.b64 	%fd340, {%r1363, %r1367};
	mov.b64 	%rd584, %fd340;
	add.s64 	%rd585, %rd579, %rd584;
	xor.b64  	%rd586, %rd585, %rd581;
	mov.b64 	%fd341, %rd586;
	{
	.reg .b32 %temp; 
	mov.b64 	{%r1377, %temp}, %fd341;
	}
	{
	.reg .b32 %temp; 
	mov.b64 	{%temp, %r1376}, %fd341;
	}
	// begin inline asm
	shf.r.wrap.b32 %r1371, %r1377, %r1376, %r3050;
	// end inline asm
	// begin inline asm
	shf.r.wrap.b32 %r1375, %r1376, %r1377, %r3050;
	// end inline asm
	mov.b64 	%fd342, {%r1371, %r1375};
	mov.b64 	%rd587, %fd342;
	add.s64 	%rd588, %rd582, %rd587;
	xor.b64  	%rd589, %rd588, %rd584;
	mov.b64 	%fd343, %rd589;
	{
	.reg .b32 %temp; 
	mov.b64 	{%temp, %r1385}, %fd343;
	}
	{
	.reg .b32 %temp; 
	mov.b64 	{%r1384, %temp}, %fd343;
	}
	// begin inline asm
	shf.r.wrap.b32 %r1379, %r1385, %r1384, %r2954;
	// end inline asm
	// begin inline asm
	shf.r.wrap.b32 %r1383, %r1384, %r1385, %r2954;
	// end inline asm
	mov.b64 	%fd344, {%r1379, %r1383};
	mov.b64 	%rd590, %fd344;
	add.s64 	%rd591, %rd546, %rd538;
	add.s64 	%rd592, %rd591, %rd17;
	xor.b64  	%rd593, %rd592, %rd509;
	mov.b64 	%fd345, %rd593;
	{
	.reg .b32 %temp; 
	mov.b64 	{%temp, %r1393}, %fd345;
	}
	{
	.reg .b32 %temp; 
	mov.b64 	{%r1392, %temp}, %fd345;
	}
	// begin inline asm
	shf.r.wrap.b32 %r1387, %r1393, %r1392, %r3034;
	// end inline asm
	// begin inline asm
	shf.r.wrap.b32 %r1391, %r1392, %r1393, %r3034;
	// end inline asm
	mov.b64 	%fd346, {%r1387, %r1391};
	mov.b64 	%rd594, %fd346;
	add.s64 	%rd595, %rd522, %rd594;
	xor.b64  	%rd596, %rd595, %rd538;
	mov.b64 	%fd347, %rd596;
	{
	.reg .b32 %temp; 
	mov.b64 	{%r1401, %temp}, %fd347;
	}
	{
	.reg .b32 %temp; 
	mov.b64 	{%temp, %r1400}, %fd347;
	}
	// begin inline asm
	shf.r.wrap.b32 %r1395, %r1401, %r1400, %r3042;
	// end inline asm
	// begin inline asm
	shf.r.wrap.b32 %r1399, %r1400, %r1401, %r3042;
	// end inline asm
	mov.b64 	%fd348, {%r1395, %r1399};
	mov.b64 	%rd597, %fd348;
	add.s64 	%rd598, %rd7, %rd592;
	add.s64 	%rd599, %rd598, %rd597;
	xor.b64  	%rd600, %rd599, %rd594;
	mov.b64 	%fd349, %rd600;
	{
	.reg .b32 %temp; 
	mov.b64 	{%r1409, %temp}, %fd349;
	}
	{
	.reg .b32 %temp; 
	mov.b64 	{%temp, %r1408}, %fd349;
	}
	// begin inline asm
	shf.r.wrap.b32 %r1403, %r1409, %r1408, %r3050;
	// end inline asm
	// begin inline asm
	shf.r.wrap.b32 %r1407, %r1408, %r1409, %r3050;
	// end inline asm
	mov.b64 	%fd350, {%r1403, %r1407};
	mov.b64 	%rd601, %fd350;
	add.s64 	%rd602, %rd595, %rd601;
	xor.b64  	%rd603, %rd602, %rd597;
	mov.b64 	%fd351, %rd603;
	{
	.reg .b32 %temp; 
	mov.b64 	{%temp, %r1417}, %fd351;
	}
	{
	.reg .b32 %temp; 
	mov.b64 	{%r1416, %temp}, %fd351;
	}
	// begin inline asm
	shf.r.wrap.b32 %r1411, %r1417, %r1416, %r2954;
	// end inline asm
	// begin inline asm
	shf.r.wrap.b32 %r1415, %r1416, %r1417, %r2954;
	// end inline asm
	mov.b64 	%fd352, {%r1411, %r1415};
	mov.b64 	%rd604, %fd352;
	add.s64 	%rd605, %rd559, %rd577;
	add.s64 	%rd606, %rd605, %rd70;
	xor.b64  	%rd607, %rd606, %rd601;
	mov.b64 	%fd353, %rd607;
	{
	.reg .b32 %temp; 
	mov.b64 	{%temp, %r1425}, %fd353;
	}
	{
	.reg .b32 %temp; 
	mov.b64 	{%r1424, %temp}, %fd353;
	}
	// begin inline asm
	shf.r.wrap.b32 %r1419, %r1425, %r1424, %r3034;
	// end inline asm
	// begin inline asm
	shf.r.wrap.b32 %r1423, %r1424, %r1425, %r3034;
	// end inline asm
	mov.b64 	%fd354, {%r1419, %r1423};
	mov.b64 	%rd608, %fd354;
	add.s64 	%rd609, %rd588, %rd608;
	xor.b64  	%rd610, %rd609, %rd577;
	mov.b64 	%fd355, %rd610;
	{
	.reg .b32 %temp; 
	mov.b64 	{%r1433, %temp}, %fd355;
	}
	{
	.reg .b32 %temp; 
	mov.b64 	{%temp, %r1432}, %fd355;
	}
	// begin inline asm
	shf.r.wrap.b32 %r1427, %r1433, %r1432, %r3042;
	// end inline asm
	// begin inline asm
	shf.r.wrap.b32 %r1431, %r1432, %r1433, %r3042;
	// end inline asm
	mov.b64 	%fd356, {%r1427, %r1431};
	mov.b64 	%rd611, %fd356;
	add.s64 	%rd612, %rd606, %rd611;
	xor.b64  	%rd613, %rd612, %rd608;
	mov.b64 	%fd357, %rd613;
	{
	.reg .b32 %temp; 
	mov.b64 	{%r1441, %temp}, %fd357;
	}
	{
	.reg .b32 %temp; 
	mov.b64 	{%temp, %r1440}, %fd357;
	}
	// begin inline asm
	shf.r.wrap.b32 %r1435, %r1441, %r1440, %r3050;
	// end inline asm
	// begin inline asm
	shf.r.wrap.b32 %r1439, %r1440, %r1441, %r3050;
	// end inline asm
	mov.b64 	%fd358, {%r1435, %r1439};
	mov.b64 	%rd614, %fd358;
	add.s64 	%rd615, %rd609, %rd614;
	xor.b64  	%rd616, %rd615, %rd611;
	mov.b64 	%fd359, %rd616;
	{
	.reg .b32 %temp; 
	mov.b64 	{%temp, %r1449}, %fd359;
	}
	{
	.reg .b32 %temp; 
	mov.b64 	{%r1448, %temp}, %fd359;
	}
	// begin inline asm
	shf.r.wrap.b32 %r1443, %r1449, %r1448, %r2954;
	// end inline asm
	// begin inline asm
	shf.r.wrap.b32 %r1447, %r1448, %r1449, %r2954;
	// end inline asm
	mov.b64 	%fd360, {%r1443, %r1447};
	mov.b64 	%rd617, %fd360;
	add.s64 	%rd618, %rd572, %rd590;
	add.s64 	%rd619, %rd618, %rd14;
	xor.b64  	%rd620, %rd619, %rd561;
	mov.b64 	%fd361, %rd620;
	{
	.reg .b32 %temp; 
	mov.b64 	{%temp, %r1457}, %fd361;
	}
	{
	.reg .b32 %temp; 
	mov.b64 	{%r1456, %temp}, %fd361;
	}
	// begin inline asm
	shf.r.wrap.b32 %r1451, %r1457, %r1456, %r3034;
	// end inline asm
	// begin inline asm
	shf.r.wrap.b32 %r1455, %r1456, %r1457, %r3034;
	// end inline asm
	mov.b64 	%fd362, {%r1451, %r1455};
	mov.b64 	%rd621, %fd362;
	add.s64 	%rd622, %rd602, %rd621;
	xor.b64  	%rd623, %rd622, %rd590;
	mov.b64 	%fd363, %rd623;
	{
	.reg .b32 %temp; 
	mov.b64 	{%r1465, %temp}, %fd363;
	}
	{
	.reg .b32 %temp; 
	mov.b64 	{%temp, %r1464}, %fd363;
	}
	// begin inline asm
	shf.r.wrap.b32 %r1459, %r1465, %r1464, %r3042;
	// end inline asm
	// begin inline asm
	shf.r.wrap.b32 %r1463, %r1464, %r1465, %r3042;
	// end inline asm
	mov.b64 	%fd364, {%r1459, %r1463};
	mov.b64 	%rd624, %fd364;
	add.s64 	%rd625, %rd12, %rd619;
	add.s64 	%rd626, %rd625, %rd624;
	xor.b64  	%rd627, %rd626, %rd621;
	mov.b64 	%fd365, %rd627;
	{
	.reg .b32 %temp; 
	mov.b64 	{%r1473, %temp}, %fd365;
	}
	{
	.reg .b32 %temp; 
	mov.b64 	{%temp, %r1472}, %fd365;
	}
	// begin inline asm
	shf.r.wrap.b32 %r1467, %r1473, %r1472, %r3050;
	// end inline asm
	// begin inline asm
	shf.r.wrap.b32 %r1471, %r1472, %r1473, %r3050;
	// end inline asm
	mov.b64 	%fd366, {%r1467, %r1471};
	mov.b64 	%rd628, %fd366;
	add.s64 	%rd629, %rd622, %rd628;
	xor.b64  	%rd630, %rd629, %rd624;
	mov.b64 	%fd367, %rd630;
	{
	.reg .b32 %temp; 
	mov.b64 	{%temp, %r1481}, %fd367;
	}
	{
	.reg .b32 %temp; 
	mov.b64 	{%r1480, %temp}, %fd367;
	}
	// begin inline asm
	shf.r.wrap.b32 %r1475, %r1481, %r1480, %r2954;
	// end inline asm
	// begin inline asm
	shf.r.wrap.b32 %r1479, %r1480, %r1481, %r2954;
	// end inline asm
	mov.b64 	%fd368, {%r1475, %r1479};
	mov.b64 	%rd631, %fd368;
	add.s64 	%rd632, %rd585, %rd604;
	xor.b64  	%rd633, %rd632, %rd574;
	mov.b64 	%fd369, %rd633;
	{
	.reg .b32 %temp; 
	mov.b64 	{%temp, %r1489}, %fd369;
	}
	{
	.reg .b32 %temp; 
	mov.b64 	{%r1488, %temp}, %fd369;
	}
	// begin inline asm
	shf.r.wrap.b32 %r1483, %r1489, %r1488, %r3034;
	// end inline asm
	// begin inline asm
	shf.r.wrap.b32 %r1487, %r1488, %r1489, %r3034;
	// end inline asm
	mov.b64 	%fd370, {%r1483, %r1487};
	mov.b64 	%rd634, %fd370;
	add.s64 	%rd635, %rd562, %rd634;
	xor.b64  	%rd636, %rd635, %rd604;
	mov.b64 	%fd371, %rd636;
	{
	.reg .b32 %temp; 
	mov.b64 	{%r1497, %temp}, %fd371;
	}
	{
	.reg .b32 %temp; 
	mov.b64 	{%temp, %r1496}, %fd371;
	}
	// begin inline asm
	shf.r.wrap.b32 %r1491, %r1497, %r1496, %r3042;
	// end inline asm
	// begin inline asm
	shf.r.wrap.b32 %r1495, %r1496, %r1497, %r3042;
	// end inline asm
	mov.b64 	%fd372, {%r1491, %r1495};
	mov.b64 	%rd637, %fd372;
	add.s64 	%rd638, %rd632, %rd637;
	xor.b64  	%rd639, %rd638, %rd634;
	mov.b64 	%fd373, %rd639;
	{
	.reg .b32 %temp; 
	mov.b64 	{%r1505, %temp}, %fd373;
	}
	{
	.reg .b32 %temp; 
	mov.b64 	{%temp, %r1504}, %fd373;
	}
	// begin inline asm
	shf.r.wrap.b32 %r1499, %r1505, %r1504, %r3050;
	// end inline asm
	// begin inline asm
	shf.r.wrap.b32 %r1503, %r1504, %r1505, %r3050;
	// end inline asm
	mov.b64 	%fd374, {%r1499, %r1503};
	mov.b64 	%rd640, %fd374;
	add.s64 	%rd641, %rd635, %rd640;
	xor.b64  	%rd642, %rd641, %rd637;
	mov.b64 	%fd375, %rd642;
	{
	.reg .b32 %temp; 
	mov.b64 	{%temp, %r1513}, %fd375;
	}
	{
	.reg .b32 %temp; 
	mov.b64 	{%r1512, %temp}, %fd375;
	}
	// begin inline asm
	shf.r.wrap.b32 %r1507, %r1513, %r1512, %r2954;
	// end inline asm
	// begin inline asm
	shf.r.wrap.b32 %r1511, %r1512, %r1513, %r2954;
	// end inline asm
	mov.b64 	%fd376, {%r1507, %r1511};
	mov.b64 	%rd643, %fd376;
	add.s64 	%rd644, %rd599, %rd564;
	add.s64 	%rd645, %rd644, %rd2;
	xor.b64  	%rd646, %rd645, %rd587;
	mov.b64 	%fd377, %rd646;
	{
	.reg .b32 %temp; 
	mov.b64 	{%temp, %r1521}, %fd377;
	}
	{
	.reg .b32 %temp; 
	mov.b64 	{%r1520, %temp}, %fd377;
	}
	// begin inline asm
	shf.r.wrap.b32 %r1515, %r1521, %r1520, %r3034;
	// end inline asm
	// begin inline asm
	shf.r.wrap.b32 %r1519, %r1520, %r1521, %r3034;
	// end inline asm
	mov.b64 	%fd378, {%r1515, %r1519};
	mov.b64 	%rd647, %fd378;
	add.s64 	%rd648, %rd575, %rd647;
	xor.b64  	%rd649, %rd648, %rd564;
	mov.b64 	%fd379, %rd649;
	{
	.reg .b32 %temp; 
	mov.b64 	{%r1529, %temp}, %fd379;
	}
	{
	.reg .b32 %temp; 
	mov.b64 	{%temp, %r1528}, %fd379;
	}
	// begin inline asm
	shf.r.wrap.b32 %r1523, %r1529, %r1528, %r3042;
	// end inline asm
	// begin inline asm
	shf.r.wrap.b32 %r1527, %r1528, %r1529, %r3042;
	// end inline asm
	mov.b64 	%fd380, {%r1523, %r1527};
	mov.b64 	%rd650, %fd380;
	add.s64 	%rd651, %rd19, %rd645;
	add.s64 	%rd652, %rd651, %rd650;
	xor.b64  	%rd653, %rd652, %rd647;
	mov.b64 	%fd381, %rd653;
	{
	.reg .b32 %temp; 
	mov.b64 	{%r1537, %temp}, %fd381;
	}
	{
	.reg .b32 %temp; 
	mov.b64 	{%temp, %r1536}, %fd381;
	}
	// begin inline asm
	shf.r.wrap.b32 %r1531, %r1537, %r1536, %r3050;
	// end inline asm
	// begin inline asm
	shf.r.wrap.b32 %r1535, %r1536, %r1537, %r3050;
	// end inline asm
	mov.b64 	%fd382, {%r1531, %r1535};
	mov.b64 	%rd654, %fd382;
	add.s64 	%rd655, %rd648, %rd654;
	xor.b64  	%rd656, %rd655, %rd650;
	mov.b64 	%fd383, %rd656;
	{
	.reg .b32 %temp; 
	mov.b64 	{%temp, %r1545}, %fd383;
	}
	{
	.reg .b32 %temp; 
	mov.b64 	{%r1544, %temp}, %fd383;
	}
	// begin inline asm
	shf.r.wrap.b32 %r1539, %r1545, %r1544, %r2954;
	// end inline asm
	// begin inline asm
	shf.r.wrap.b32 %r1543, %r1544, %r1545, %r2954;
	// end inline asm
	mov.b64 	%fd384, {%r1539, %r1543};
	mov.b64 	%rd657, %fd384;
	add.s64 	%rd658, %rd612, %rd657;
	xor.b64  	%rd659, %rd658, %rd628;
	mov.b64 	%fd385, %rd659;
	{
	.reg .b32 %temp; 
	mov.b64 	{%temp, %r1553}, %fd385;
	}
	{
	.reg .b32 %temp; 
	mov.b64 	{%r1552, %temp}, %fd385;
	}
	// begin inline asm
	shf.r.wrap.b32 %r1547, %r1553, %r1552, %r3034;
	// end inline asm
	// begin inline asm
	shf.r.wrap.b32 %r1551, %r1552, %r1553, %r3034;
	// end inline asm
	mov.b64 	%fd386, {%r1547, %r1551};
	mov.b64 	%rd660, %fd386;
	add.s64 	%rd661, %rd641, %rd660;
	xor.b64  	%rd662, %rd661, %rd657;
	mov.b64 	%fd387, %rd662;
	{
	.reg .b32 %temp; 
	mov.b64 	{%r1561, %temp}, %fd387;
	}
	{
	.reg .b32 %temp; 
	mov.b64 	{%temp, %r1560}, %fd387;
	}
	// begin inline asm
	shf.r.wrap.b32 %r1555, %r1561, %r1560, %r3042;
	// end inline asm
	// begin inline asm
	shf.r.wrap.b32 %r1559, %r1560, %r1561, %r3042;
	// end inline asm
	mov.b64 	%fd388, {%r1555, %r1559};
	mov.b64 	%rd663, %fd388;
	add.s64 	%rd664, %rd12, %rd658;
	add.s64 	%rd665, %rd664, %rd663;
	xor.b64  	%rd666, %rd665, %rd660;
	mov.b64 	%fd389, %rd666;
	{
	.reg .b32 %temp; 
	mov.b64 	{%r1569, %temp}, %fd389;
	}
	{
	.reg .b32 %temp; 
	mov.b64 	{%temp, %r1568}, %fd389;
	}
	// begin inline asm
	shf.r.wrap.b32 %r1563, %r1569, %r1568, %r3050;
	// end inline asm
	// begin inline asm
	shf.r.wrap.b32 %r1567, %r1568, %r1569, %r3050;
	// end inline asm
	mov.b64 	%fd390, {%r1563, %r1567};
	mov.b64 	%rd667, %fd390;
	add.s64 	%rd668, %rd661, %rd667;
	xor.b64  	%rd669, %rd668, %rd663;
	mov.b64 	%fd391, %rd669;
	{
	.reg .b32 %temp; 
	mov.b64 	{%temp, %r1577}, %fd391;
	}
	{
	.reg .b32 %temp; 
	mov.b64 	{%r1576, %temp}, %fd391;
	}
	// begin inline asm
	shf.r.wrap.b32 %r1571, %r1577, %r1576, %r2954;
	// end inline asm
	// begin inline asm
	shf.r.wrap.b32 %r1575, %r1576, %r1577, %r2954;
	// end inline asm
	mov.b64 	%fd392, {%r1571, %r1575};
	mov.b64 	%rd670, %fd392;
	add.s64 	%rd671, %rd626, %rd617;
	add.s64 	%rd672, %rd671, %rd2;
	xor.b64  	%rd673, %rd672, %rd640;
	mov.b64 	%fd393, %rd673;
	{
	.reg .b32 %temp; 
	mov.b64 	{%temp, %r1585}, %fd393;
	}
	{
	.reg .b32 %temp; 
	mov.b64 	{%r1584, %temp}, %fd393;
	}
	// begin inline asm
	shf.r.wrap.b32 %r1579, %r1585, %r1584, %r3034;
	// end inline asm
	// begin inline asm
	shf.r.wrap.b32 %r1583, %r1584, %r1585, %r3034;
	// end inline asm
	mov.b64 	%fd394, {%r1579, %r1583};
	mov.b64 	%rd674, %fd394;
	add.s64 	%rd675, %rd655, %rd674;
	xor.b64  	%rd676, %rd675, %rd617;
	mov.b64 	%fd395, %rd676;
	{
	.reg .b32 %temp; 
	mov.b64 	{%r1593, %temp}, %fd395;
	}
	{
	.reg .b32 %temp; 
	mov.b64 	{%temp, %r1592}, %fd395;
	}
	// begin inline asm
	shf.r.wrap.b32 %r1587, %r1593, %r1592, %r3042;
	// end inline asm
	// begin inline asm
	shf.r.wrap.b32 %r1591, %r1592, %r1593, %r3042;
	// end inline asm
	mov.b64 	%fd396, {%r1587, %r1591};
	mov.b64 	%rd677, %fd396;
	add.s64 	%rd678, %rd672, %rd677;
	xor.b64  	%rd679, %rd678, %rd674;
	mov.b64 	%fd397, %rd679;
	{
	.reg .b32 %temp; 
	mov.b64 	{%r1601, %temp}, %fd397;
	}
	{
	.reg .b32 %temp; 
	mov.b64 	{%temp, %r1600}, %fd397;
	}
	// begin inline asm
	shf.r.wrap.b32 %r1595, %r1601, %r1600, %r3050;
	// end inline asm
	// begin inline asm
	shf.r.wrap.b32 %r1599, %r1600, %r1601, %r3050;
	// end inline asm
	mov.b64 	%fd398, {%r1595, %r1599};
	mov.b64 	%rd680, %fd398;
	add.s64 	%rd681, %rd675, %rd680;
	xor.b64  	%rd682, %rd681, %rd677;
	mov.b64 	%fd399, %rd682;
	{
	.reg .b32 %temp; 
	mov.b64 	{%temp, %r1609}, %fd399;
	}
	{
	.reg .b32 %temp; 
	mov.b64 	{%r1608, %temp}, %fd399;
	}
	// begin inline asm
	shf.r.wrap.b32 %r1603, %r1609, %r1608, %r2954;
	// end inline asm
	// begin inline asm
	shf.r.wrap.b32 %r1607, %r1608, %r1609, %r2954;
	// end inline asm
	mov.b64 	%fd400, {%r1603, %r1607};
	mov.b64 	%rd683, %fd400;
	add.s64 	%rd684, %rd638, %rd631;
	xor.b64  	%rd685, %rd684, %rd654;
	mov.b64 	%fd401, %rd685;
	{
	.reg .b32 %temp; 
	mov.b64 	{%temp, %r1617}, %fd401;
	}
	{
	.reg .b32 %temp; 
	mov.b64 	{%r1616, %temp}, %fd401;
	}
	// begin inline asm
	shf.r.wrap.b32 %r1611, %r1617, %r1616, %r3034;
	// end inline asm
	// begin inline asm
	shf.r.wrap.b32 %r1615, %r1616, %r1617, %r3034;
	// end inline asm
	mov.b64 	%fd402, {%r1611, %r1615};
	mov.b64 	%rd686, %fd402;
	add.s64 	%rd687, %rd615, %rd686;
	xor.b64  	%rd688, %rd687, %rd631;
	mov.b64 	%fd403, %rd688;
	{
	.reg .b32 %temp; 
	mov.b64 	{%r1625, %temp}, %fd403;
	}
	{
	.reg .b32 %temp; 
	mov.b64 	{%temp, %r1624}, %fd403;
	}
	// begin inline asm
	shf.r.wrap.b32 %r1619, %r1625, %r1624, %r3042;
	// end inline asm
	// begin inline asm
	shf.r.wrap.b32 %r1623, %r1624, %r1625, %r3042;
	// end inline asm
	mov.b64 	%fd404, {%r1619, %r1623};
	mov.b64 	%rd689, %fd404;
	add.s64 	%rd690, %rd684, %rd689;
	xor.b64  	%rd691, %rd690, %rd686;
	mov.b64 	%fd405, %rd691;
	{
	.reg .b32 %temp; 
	mov.b64 	{%r1633, %temp}, %fd405;
	}
	{
	.reg .b32 %temp; 
	mov.b64 	{%temp, %r1632}, %fd405;
	}
	// begin inline asm
	shf.r.wrap.b32 %r1627, %r1633, %r1632, %r3050;
	// end inline asm
	// begin inline asm
	shf.r.wrap.b32 %r1631, %r1632, %r1633, %r3050;
	// end inline asm
	mov.b64 	%fd406, {%r1627, %r1631};
	mov.b64 	%rd692, %fd406;
	add.s64 	%rd693, %rd687, %rd692;
	xor.b64  	%rd694, %rd693, %rd689;
	mov.b64 	%fd407, %rd694;
	{
	.reg .b32 %temp; 
	mov.b64 	{%temp, %r1641}, %fd407;
	}
	{
	.reg .b32 %temp; 
	mov.b64 	{%r1640, %temp}, %fd407;
	}
	// begin inline asm
	shf.r.wrap.b32 %r1635, %r1641, %r1640, %r2954;
	// end inline asm
	// begin inline asm
	shf.r.wrap.b32 %r1639, %r1640, %r1641, %r2954;
	// end inline asm
	mov.b64 	%fd408, {%r1635, %r1639};
	mov.b64 	%rd695, %fd408;
	add.s64 	%rd696, %rd652, %rd643;
	add.s64 	%rd697, %rd696, %rd70;
	xor.b64  	%rd698, %rd697, %rd614;
	mov.b64 	%fd409, %rd698;
	{
	.reg .b32 %temp; 
	mov.b64 	{%temp, %r1649}, %fd409;
	}
	{
	.reg .b32 %temp; 
	mov.b64 	{%r1648, %temp}, %fd409;
	}
	// begin inline asm
	shf.r.wrap.b32 %r1643, %r1649, %r1648, %r3034;
	// end inline asm
	// begin inline asm
	shf.r.wrap.b32 %r1647, %r1648, %r1649, %r3034;
	// end inline asm
	mov.b64 	%fd410, {%r1643, %r1647};
	mov.b64 	%rd699, %fd410;
	add.s64 	%rd700, %rd629, %rd699;
	xor.b64  	%rd701, %rd700, %rd643;
	mov.b64 	%fd411, %rd701;
	{
	.reg .b32 %temp; 
	mov.b64 	{%r1657, %temp}, %fd411;
	}
	{
	.reg .b32 %temp; 
	mov.b64 	{%temp, %r1656}, %fd411;
	}
	// begin inline asm
	shf.r.wrap.b32 %r1651, %r1657, %r1656, %r3042;
	// end inline asm
	// begin inline asm
	shf.r.wrap.b32 %r1655, %r1656, %r1657, %r3042;
	// end inline asm
	mov.b64 	%fd412, {%r1651, %r1655};
	mov.b64 	%rd702, %fd412;
	add.s64 	%rd703, %rd697, %rd702;
	xor.b64  	%rd704, %rd703, %rd699;
	mov.b64 	%fd413, %rd704;
	{
	.reg .b32 %temp; 
	mov.b64 	{%r1665, %temp}, %fd413;
	}
	{
	.reg .b32 %temp; 
	mov.b64 	{%temp, %r1664}, %fd413;
	}
	// begin inline asm
	shf.r.wrap.b32 %r1659, %r1665, %r1664, %r3050;
	// end inline asm
	// begin inline asm
	shf.r.wrap.b32 %r1663, %r1664, %r1665, %r3050;
	// end inline asm
	mov.b64 	%fd414, {%r1659, %r1663};
	mov.b64 	%rd705, %fd414;
	add.s64 	%rd706, %rd700, %rd705;
	xor.b64  	%rd707, %rd706, %rd702;
	mov.b64 	%fd415, %rd707;
	{
	.reg .b32 %temp; 
	mov.b64 	{%temp, %r1673}, %fd415;
	}
	{
	.reg .b32 %temp; 
	mov.b64 	{%r1672, %temp}, %fd415;
	}
	// begin inline asm
	shf.r.wrap.b32 %r1667, %r1673, %r1672, %r2954;
	// end inline asm
	// begin inline asm
	shf.r.wrap.b32 %r1671, %r1672, %r1673, %r2954;
	// end inline asm
	mov.b64 	%fd416, {%r1667, %r1671};
	mov.b64 	%rd708, %fd416;
	add.s64 	%rd709, %rd665, %rd683;
	add.s64 	%rd710, %rd709, %rd1;
	xor.b64  	%rd711, %rd710, %rd705;
	mov.b64 	%fd417, %rd711;
	{
	.reg .b32 %temp; 
	mov.b64 	{%temp, %r1681}, %fd417;
	}
	{
	.reg .b32 %temp; 
	mov.b64 	{%r1680, %temp}, %fd417;
	}
	// begin inline asm
	shf.r.wrap.b32 %r1675, %r1681, %r1680, %r3034;
	// end inline asm
	// begin inline asm
	shf.r.wrap.b32 %r1679, %r1680, %r1681, %r3034;
	// end inline asm
	mov.b64 	%fd418, {%r1675, %r1679};
	mov.b64 	%rd712, %fd418;
	add.s64 	%rd713, %rd693, %rd712;
	xor.b64  	%rd714, %rd713, %rd683;
	mov.b64 	%fd419, %rd714;
	{
	.reg .b32 %temp; 
	mov.b64 	{%r1689, %temp}, %fd419;
	}
	{
	.reg .b32 %temp; 
	mov.b64 	{%temp, %r1688}, %fd419;
	}
	// begin inline asm
	shf.r.wrap.b32 %r1683, %r1689, %r1688, %r3042;
	// end inline asm
	// begin inline asm
	shf.r.wrap.b32 %r1687, %r1688, %r1689, %r3042;
	// end inline asm
	mov.b64 	%fd420, {%r1683, %r1687};
	mov.b64 	%rd715, %fd420;
	add.s64 	%rd716, %rd14, %rd710;
	add.s64 	%rd717, %rd716, %rd715;
	xor.b64  	%rd718, %rd717, %rd712;
	mov.b64 	%fd421, %rd718;
	{
	.reg .b32 %temp; 
	mov.b64 	{%r1697, %temp}, %fd421;
	}
	{
	.reg .b32 %temp; 
	mov.b64 	{%temp, %r1696}, %fd421;
	}
	// begin inline asm
	shf.r.wrap.b32 %r1691, %r1697, %r1696, %r3050;
	// end inline asm
	// begin inline asm
	shf.r.wrap.b32 %r1695, %r1696, %r1697, %r3050;
	// end inline asm
	mov.b64 	%fd422, {%r1691, %r1695};
	mov.b64 	%rd719, %fd422;
	add.s64 	%rd720, %rd713, %rd719;
	xor.b64  	%rd721, %rd720, %rd715;
	mov.b64 	%fd423, %rd721;
	{
	.reg .b32 %temp; 
	mov.b64 	{%temp, %r1705}, %fd423;
	}
	{
	.reg .b32 %temp; 
	mov.b64 	{%r1704, %temp}, %fd423;
	}
	// begin inline asm
	shf.r.wrap.b32 %r1699, %r1705, %r1704, %r2954;
	// end inline asm
	// begin inline asm
	shf.r.wrap.b32 %r1703, %r1704, %r1705, %r2954;
	// end inline asm
	mov.b64 	%fd424, {%r1699, %r1703};
	mov.b64 	%rd722, %fd424;
	add.s64 	%rd723, %rd678, %rd695;
	add.s64 	%rd724, %rd723, %rd13;
	xor.b64  	%rd725, %rd724, %rd667;
	mov.b64 	%fd425, %rd725;
	{
	.reg .b32 %temp; 
	mov.b64 	{%temp, %r1713}, %fd425;
	}
	{
	.reg .b32 %temp; 
	mov.b64 	{%r1712, %temp}, %fd425;
	}
	// begin inline asm
	shf.r.wrap.b32 %r1707, %r1713, %r1712, %r3034;
	// end inline asm
	// begin inline asm
	shf.r.wrap.b32 %r1711, %r1712, %r1713, %r3034;
	// end inline asm
	mov.b64 	%fd426, {%r1707, %r1711};
	mov.b64 	%rd726, %fd426;
	add.s64 	%rd727, %rd706, %rd726;
	xor.b64  	%rd728, %rd727, %rd695;
	mov.b64 	%fd427, %rd728;
	{
	.reg .b32 %temp; 
	mov.b64 	{%r1721, %temp}, %fd427;
	}
	{
	.reg .b32 %temp; 
	mov.b64 	{%temp, %r1720}, %fd427;
	}
	// begin inline asm
	shf.r.wrap.b32 %r1715, %r1721, %r1720, %r3042;
	// end inline asm
	// begin inline asm
	shf.r.wrap.b32 %r1719, %r1720, %r1721, %r3042;
	// end inline asm
	mov.b64 	%fd428, {%r1715, %r1719};
	mov.b64 	%rd729, %fd428;
	add.s64 	%rd730, %rd7, %rd724;
	add.s64 	%rd731, %rd730, %rd729;
	xor.b64  	%rd732, %rd731, %rd726;
	mov.b64 	%fd429, %rd732;
	{
	.reg .b32 %temp; 
	mov.b64 	{%r1729, %temp}, %fd429;
	}
	{
	.reg .b32 %temp; 
	mov.b64 	{%temp, %r1728}, %fd429;
	}
	// begin inline asm
	shf.r.wrap.b32 %r1723, %r1729, %r1728, %r3050;
	// end inline asm
	// begin inline asm
	shf.r.wrap.b32 %r1727, %r1728, %r1729, %r3050;
	// end inline asm
	mov.b64 	%fd430, {%r1723, %r1727};
	mov.b64 	%rd733, %fd430;
	add.s64 	%rd734, %rd727, %rd733;
	xor.b64  	%rd735, %rd734, %rd729;
	mov.b64 	%fd431, %rd735;
	{
	.reg .b32 %temp; 
	mov.b64 	{%temp, %r1737}, %fd431;
	}
	{
	.reg .b32 %temp; 
	mov.b64 	{%r1736, %temp}, %fd431;
	}
	// begin inline asm
	shf.r.wrap.b32 %r1731, %r1737, %r1736, %r2954;
	// end inline asm
	// begin inline asm
	shf.r.wrap.b32 %r1735, %r1736, %r1737, %r2954;
	// end inline asm
	mov.b64 	%fd432, {%r1731, %r1735};
	mov.b64 	%rd736, %fd432;
	add.s64 	%rd737, %rd690, %rd708;
	add.s64 	%rd738, %rd737, %rd19;
	xor.b64  	%rd739, %rd738, %rd680;
	mov.b64 	%fd433, %rd739;
	{
	.reg .b32 %temp; 
	mov.b64 	{%temp, %r1745}, %fd433;
	}
	{
	.reg .b32 %temp; 
	mov.b64 	{%r1744, %temp}, %fd433;
	}
	// begin inline asm
	shf.r.wrap.b32 %r1739, %r1745, %r1744, %r3034;
	// end inline asm
	// begin inline asm
	shf.r.wrap.b32 %r1743, %r1744, %r1745, %r3034;
	// end inline asm
	mov.b64 	%fd434, {%r1739, %r1743};
	mov.b64 	%rd740, %fd434;
	add.s64 	%rd741, %rd668, %rd740;
	xor.b64  	%rd742, %rd741, %rd708;
	mov.b64 	%fd435, %rd742;
	{
	.reg .b32 %temp; 
	mov.b64 	{%r1753, %temp}, %fd435;
	}
	{
	.reg .b32 %temp; 
	mov.b64 	{%temp, %r1752}, %fd435;
	}
	// begin inline asm
	shf.r.wrap.b32 %r1747, %r1753, %r1752, %r3042;
	// end inline asm
	// begin inline asm
	shf.r.wrap.b32 %r1751, %r1752, %r1753, %r3042;
	// end inline asm
	mov.b64 	%fd436, {%r1747, %r1751};
	mov.b64 	%rd743, %fd436;
	add.s64 	%rd744, %rd6, %rd738;
	add.s64 	%rd745, %rd744, %rd743;
	xor.b64  	%rd746, %rd745, %rd740;
	mov.b64 	%fd437, %rd746;
	{
	.reg .b32 %temp; 
	mov.b64 	{%r1761, %temp}, %fd437;
	}
	{
	.reg .b32 %temp; 
	mov.b64 	{%temp, %r1760}, %fd437;
	}
	// begin inline asm
	shf.r.wrap.b32 %r1755, %r1761, %r1760, %r3050;
	// end inline asm
	// begin inline asm
	shf.r.wrap.b32 %r1759, %r1760, %r1761, %r3050;
	// end inline asm
	mov.b64 	%fd438, {%r1755, %r1759};
	mov.b64 	%rd747, %fd438;
	add.s64 	%rd748, %rd741, %rd747;
	xor.b64  	%rd749, %rd748, %rd743;
	mov.b64 	%fd439, %rd749;
	{
	.reg .b32 %temp; 
	mov.b64 	{%temp, %r1769}, %fd439;
	}
	{
	.reg .b32 %temp; 
	mov.b64 	{%r1768, %temp}, %fd439;
	}
	// begin inline asm
	shf.r.wrap.b32 %r1763, %r1769, %r1768, %r2954;
	// end inline asm
	// begin inline asm
	shf.r.wrap.b32 %r1767, %r1768, %r1769, %r2954;
	// end inline asm
	mov.b64 	%fd440, {%r1763, %r1767};
	mov.b64 	%rd750, %fd440;
	add.s64 	%rd751, %rd703, %rd670;
	add.s64 	%rd752, %rd751, %rd17;
	xor.b64  	%rd753, %rd752, %rd692;
	mov.b64 	%fd441, %rd753;
	{
	.reg .b32 %temp; 
	mov.b64 	{%temp, %r1777}, %fd441;
	}
	{
	.reg .b32 %temp; 
	mov.b64 	{%r1776, %temp}, %fd441;
	}
	// begin inline asm
	shf.r.wrap.b32 %r1771, %r1777, %r1776, %r3034;
	// end inline asm
	// begin inline asm
	shf.r.wrap.b32 %r1775, %r1776, %r1777, %r3034;
	// end inline asm
	mov.b64 	%fd442, {%r1771, %r1775};
	mov.b64 	%rd754, %fd442;
	add.s64 	%rd755, %rd681, %rd754;
	xor.b64  	%rd756, %rd755, %rd670;
	mov.b64 	%fd443, %rd756;
	{
	.reg .b32 %temp; 
	mov.b64 	{%r1785, %temp}, %fd443;
	}
	{
	.reg .b32 %temp; 
	mov.b64 	{%temp, %r1784}, %fd443;
	}
	// begin inline asm
	shf.r.wrap.b32 %r1779, %r1785, %r1784, %r3042;
	// end inline asm
	// begin inline asm
	shf.r.wrap.b32 %r1783, %r1784, %r1785, %r3042;
	// end inline asm
	mov.b64 	%fd444, {%r1779, %r1783};
	mov.b64 	%rd757, %fd444;
	add.s64 	%rd758, %rd752, %rd757;
	xor.b64  	%rd759, %rd758, %rd754;
	mov.b64 	%fd445, %rd759;
	{
	.reg .b32 %temp; 
	mov.b64 	{%r1793, %temp}, %fd445;
	}
	{
	.reg .b32 %temp; 
	mov.b64 	{%temp, %r1792}, %fd445;
	}
	// begin inline asm
	shf.r.wrap.b32 %r1787, %r1793, %r1792, %r3050;
	// end inline asm
	// begin inline asm
	shf.r.wrap.b32 %r1791, %r1792, %r1793, %r3050;
	// end inline asm
	mov.b64 	%fd446, {%r1787, %r1791};
	mov.b64 	%rd760, %fd446;
	add.s64 	%rd761, %rd755, %rd760;
	xor.b64  	%rd762, %rd761, %rd757;
	mov.b64 	%fd447, %rd762;
	{
	.reg .b32 %temp; 
	mov.b64 	{%temp, %r1801}, %fd447;
	}
	{
	.reg .b32 %temp; 
	mov.b64 	{%r1800, %temp}, %fd447;
	}
	// begin inline asm
	shf.r.wrap.b32 %r1795, %r1801, %r1800, %r2954;
	// end inline asm
	// begin inline asm
	shf.r.wrap.b32 %r1799, %r1800, %r1801, %r2954;
	// end inline asm
	mov.b64 	%fd448, {%r1795, %r1799};
	mov.b64 	%rd763, %fd448;
	add.s64 	%rd764, %rd717, %rd763;
	xor.b64  	%rd765, %rd764, %rd733;
	mov.b64 	%fd449, %rd765;
	{
	.reg .b32 %temp; 
	mov.b64 	{%temp, %r1809}, %fd449;
	}
	{
	.reg .b32 %temp; 
	mov.b64 	{%r1808, %temp}, %fd449;
	}
	// begin inline asm
	shf.r.wrap.b32 %r1803, %r1809, %r1808, %r3034;
	// end inline asm
	// begin inline asm
	shf.r.wrap.b32 %r1807, %r1808, %r1809, %r3034;
	// end inline asm
	mov.b64 	%fd450, {%r1803, %r1807};
	mov.b64 	%rd766, %fd450;
	add.s64 	%rd767, %rd748, %rd766;
	xor.b64  	%rd768, %rd767, %rd763;
	mov.b64 	%fd451, %rd768;
	{
	.reg .b32 %temp; 
	mov.b64 	{%r1817, %temp}, %fd451;
	}
	{
	.reg .b32 %temp; 
	mov.b64 	{%temp, %r1816}, %fd451;
	}
	// begin inline asm
	shf.r.wrap.b32 %r1811, %r1817, %r1816, %r3042;
	// end inline asm
	// begin inline asm
	shf.r.wrap.b32 %r1815, %r1816, %r1817, %r3042;
	// end inline asm
	mov.b64 	%fd452, {%r1811, %r1815};
	mov.b64 	%rd769, %fd452;
	add.s64 	%rd770, %rd764, %rd769;
	xor.b64  	%rd771, %rd770, %rd766;
	mov.b64 	%fd453, %rd771;
	{
	.reg .b32 %temp; 
	mov.b64 	{%r1825, %temp}, %fd453;
	}
	{
	.reg .b32 %temp; 
	mov.b64 	{%temp, %r1824}, %fd453;
	}
	// begin inline asm
	shf.r.wrap.b32 %r1819, %r1825, %r1824, %r3050;
	// end inline asm
	// begin inline asm
	shf.r.wrap.b32 %r1823, %r1824, %r1825, %r3050;
	// end inline asm
	mov.b64 	%fd454, {%r1819, %r1823};
	mov.b64 	%rd772, %fd454;
	add.s64 	%rd773, %rd767, %rd772;
	xor.b64  	%rd774, %rd773, %rd769;
	mov.b64 	%fd455, %rd774;
	{
	.reg .b32 %temp; 
	mov.b64 	{%temp, %r1833}, %fd455;
	}
	{
	.reg .b32 %temp; 
	mov.b64 	{%r1832, %temp}, %fd455;
	}
	// begin inline asm
	shf.r.wrap.b32 %r1827, %r1833, %r1832, %r2954;
	// end inline asm
	// begin inline asm
	shf.r.wrap.b32 %r1831, %r1832, %r1833, %r2954;
	// end inline asm
	mov.b64 	%fd456, {%r1827, %r1831};
	mov.b64 	%rd775, %fd456;
	add.s64 	%rd776, %rd731, %rd722;
	add.s64 	%rd777, %rd776, %rd14;
	xor.b64  	%rd778, %rd777, %rd747;
	mov.b64 	%fd457, %rd778;
	{
	.reg .b32 %temp; 
	mov.b64 	{%temp, %r1841}, %fd457;
	}
	{
	.reg .b32 %temp; 
	mov.b64 	{%r1840, %temp}, %fd457;
	}
	// begin inline asm
	shf.r.wrap.b32 %r1835, %r1841, %r1840, %r3034;
	// end inline asm
	// begin inline asm
	shf.r.wrap.b32 %r1839, %r1840, %r1841, %r3034;
	// end inline asm
	mov.b64 	%fd458, {%r1835, %r1839};
	mov.b64 	%rd779, %fd458;
	add.s64 	%rd780, %rd761, %rd779;
	xor.b64  	%rd781, %rd780, %rd722;
	mov.b64 	%fd459, %rd781;
	{
	.reg .b32 %temp; 
	mov.b64 	{%r1849, %temp}, %fd459;
	}
	{
	.reg .b32 %temp; 
	mov.b64 	{%temp, %r1848}, %fd459;
	}
	// begin inline asm
	shf.r.wrap.b32 %r1843, %r1849, %r1848, %r3042;
	// end inline asm
	// begin inline asm
	shf.r.wrap.b32 %r1847, %r1848, %r1849, %r3042;
	// end inline asm
	mov.b64 	%fd460, {%r1843, %r1847};
	mov.b64 	%rd782, %fd460;
	add.s64 	%rd783, %rd777, %rd782;
	xor.b64  	%rd784, %rd783, %rd779;
	mov.b64 	%fd461, %rd784;
	{
	.reg .b32 %temp; 
	mov.b64 	{%r1857, %temp}, %fd461;
	}
	{
	.reg .b32 %temp; 
	mov.b64 	{%temp, %r1856}, %fd461;
	}
	// begin inline asm
	shf.r.wrap.b32 %r1851, %r1857, %r1856, %r3050;
	// end inline asm
	// begin inline asm
	shf.r.wrap.b32 %r1855, %r1856, %r1857, %r3050;
	// end inline asm
	mov.b64 	%fd462, {%r1851, %r1855};
	mov.b64 	%rd785, %fd462;
	add.s64 	%rd786, %rd780, %rd785;
	xor.b64  	%rd787, %rd786, %rd782;
	mov.b64 	%fd463, %rd787;
	{
	.reg .b32 %temp; 
	mov.b64 	{%temp, %r1865}, %fd463;
	}
	{
	.reg .b32 %temp; 
	mov.b64 	{%r1864, %temp}, %fd463;
	}
	// begin inline asm
	shf.r.wrap.b32 %r1859, %r1865, %r1864, %r2954;
	// end inline asm
	// begin inline asm
	shf.r.wrap.b32 %r1863, %r1864, %r1865, %r2954;
	// end inline asm
	mov.b64 	%fd464, {%r1859, %r1863};
	mov.b64 	%rd788, %fd464;
	add.s64 	%rd789, %rd745, %rd736;
	xor.b64  	%rd790, %rd789, %rd760;
	mov.b64 	%fd465, %rd790;
	{
	.reg .b32 %temp; 
	mov.b64 	{%temp, %r1873}, %fd465;
	}
	{
	.reg .b32 %temp; 
	mov.b64 	{%r1872, %temp}, %fd465;
	}
	// begin inline asm
	shf.r.wrap.b32 %r1867, %r1873, %r1872, %r3034;
	// end inline asm
	// begin inline asm
	shf.r.wrap.b32 %r1871, %r1872, %r1873, %r3034;
	// end inline asm
	mov.b64 	%fd466, {%r1867, %r1871};
	mov.b64 	%rd791, %fd466;
	add.s64 	%rd792, %rd720, %rd791;
	xor.b64  	%rd793, %rd792, %rd736;
	mov.b64 	%fd467, %rd793;
	{
	.reg .b32 %temp; 
	mov.b64 	{%r1881, %temp}, %fd467;
	}
	{
	.reg .b32 %temp; 
	mov.b64 	{%temp, %r1880}, %fd467;
	}
	// begin inline asm
	shf.r.wrap.b32 %r1875, %r1881, %r1880, %r3042;
	// end inline asm
	// begin inline asm
	shf.r.wrap.b32 %r1879, %r1880, %r1881, %r3042;
	// end inline asm
	mov.b64 	%fd468, {%r1875, %r1879};
	mov.b64 	%rd794, %fd468;
	add.s64 	%rd795, %rd2, %rd789;
	add.s64 	%rd796, %rd795, %rd794;
	xor.b64  	%rd797, %rd796, %rd791;
	mov.b64 	%fd469, %rd797;
	{
	.reg .b32 %temp; 
	mov.b64 	{%r1889, %temp}, %fd469;
	}
	{
	.reg .b32 %temp; 
	mov.b64 	{%temp, %r1888}, %fd469;
	}
	// begin inline asm
	shf.r.wrap.b32 %r1883, %r1889, %r1888, %r3050;
	// end inline asm
	// begin inline asm
	shf.r.wrap.b32 %r1887, %r1888, %r1889, %r3050;
	// end inline asm
	mov.b64 	%fd470, {%r1883, %r1887};
	mov.b64 	%rd798, %fd470;
	add.s64 	%rd799, %rd792, %rd798;
	xor.b64  	%rd800, %rd799, %rd794;
	mov.b64 	%fd471, %rd800;
	{
	.reg .b32 %temp; 
	mov.b64 	{%temp, %r1897}, %fd471;
	}
	{
	.reg .b32 %temp; 
	mov.b64 	{%r1896, %temp}, %fd471;
	}
	// begin inline asm
	shf.r.wrap.b32 %r1891, %r1897, %r1896, %r2954;
	// end inline asm
	// begin inline asm
	shf.r.wrap.b32 %r1895, %r1896, %r1897, %r2954;
	// end inline asm
	mov.b64 	%fd472, {%r1891, %r1895};
	mov.b64 	%rd801, %fd472;
	add.s64 	%rd802, %rd758, %rd750;
	add.s64 	%rd803, %rd802, %rd7;
	xor.b64  	%rd804, %rd803, %rd719;
	mov.b64 	%fd473, %rd804;
	{
	.reg .b32 %temp; 
	mov.b64 	{%temp, %r1905}, %fd473;
	}
	{
	.reg .b32 %temp; 
	mov.b64 	{%r1904, %temp}, %fd473;
	}
	// begin inline asm
	shf.r.wrap.b32 %r1899, %r1905, %r1904, %r3034;
	// end inline asm
	// begin inline asm
	shf.r.wrap.b32 %r1903, %r1904, %r1905, %r3034;
	// end inline asm
	mov.b64 	%fd474, {%r1899, %r1903};
	mov.b64 	%rd805, %fd474;
	add.s64 	%rd806, %rd734, %rd805;
	xor.b64  	%rd807, %rd806, %rd750;
	mov.b64 	%fd475, %rd807;
	{
	.reg .b32 %temp; 
	mov.b64 	{%r1913, %temp}, %fd475;
	}
	{
	.reg .b32 %temp; 
	mov.b64 	{%temp, %r1912}, %fd475;
	}
	// begin inline asm
	shf.r.wrap.b32 %r1907, %r1913, %r1912, %r3042;
	// end inline asm
	// begin inline asm
	shf.r.wrap.b32 %r1911, %r1912, %r1913, %r3042;
	// end inline asm
	mov.b64 	%fd476, {%r1907, %r1911};
	mov.b64 	%rd808, %fd476;
	add.s64 	%rd809, %rd19, %rd803;
	add.s64 	%rd810, %rd809, %rd808;
	xor.b64  	%rd811, %rd810, %rd805;
	mov.b64 	%fd477, %rd811;
	{
	.reg .b32 %temp; 
	mov.b64 	{%r1921, %temp}, %fd477;
	}
	{
	.reg .b32 %temp; 
	mov.b64 	{%temp, %r1920}, %fd477;
	}
	// begin inline asm
	shf.r.wrap.b32 %r1915, %r1921, %r1920, %r3050;
	// end inline asm
	// begin inline asm
	shf.r.wrap.b32 %r1919, %r1920, %r1921, %r3050;
	// end inline asm
	mov.b64 	%fd478, {%r1915, %r1919};
	mov.b64 	%rd812, %fd478;
	add.s64 	%rd813, %rd806, %rd812;
	xor.b64  	%rd814, %rd813, %rd808;
	mov.b64 	%fd479, %rd814;
	{
	.reg .b32 %temp; 
	mov.b64 	{%temp, %r1929}, %fd479;
	}
	{
	.reg .b32 %temp; 
	mov.b64 	{%r1928, %temp}, %fd479;
	}
	// begin inline asm
	shf.r.wrap.b32 %r1923, %r1929, %r1928, %r2954;
	// end inline asm
	// begin inline asm
	shf.r.wrap.b32 %r1927, %r1928, %r1929, %r2954;
	// end inline asm
	mov.b64 	%fd480, {%r1923, %r1927};
	mov.b64 	%rd815, %fd480;
	add.s64 	%rd816, %rd770, %rd788;
	add.s64 	%rd817, %rd816, %rd12;
	xor.b64  	%rd818, %rd817, %rd812;
	mov.b64 	%fd481, %rd818;
	{
	.reg .b32 %temp; 
	mov.b64 	{%temp, %r1937}, %fd481;
	}
	{
	.reg .b32 %temp; 
	mov.b64 	{%r1936, %temp}, %fd481;
	}
	// begin inline asm
	shf.r.wrap.b32 %r1931, %r1937, %r1936, %r3034;
	// end inline asm
	// begin inline asm
	shf.r.wrap.b32 %r1935, %r1936, %r1937, %r3034;
	// end inline asm
	mov.b64 	%fd482, {%r1931, %r1935};
	mov.b64 	%rd819, %fd482;
	add.s64 	%rd820, %rd799, %rd819;
	xor.b64  	%rd821, %rd820, %rd788;
	mov.b64 	%fd483, %rd821;
	{
	.reg .b32 %temp; 
	mov.b64 	{%r1945, %temp}, %fd483;
	}
	{
	.reg .b32 %temp; 
	mov.b64 	{%temp, %r1944}, %fd483;
	}
	// begin inline asm
	shf.r.wrap.b32 %r1939, %r1945, %r1944, %r3042;
	// end inline asm
	// begin inline asm
	shf.r.wrap.b32 %r1943, %r1944, %r1945, %r3042;
	// end inline asm
	mov.b64 	%fd484, {%r1939, %r1943};
	mov.b64 	%rd822, %fd484;
	add.s64 	%rd823, %rd1, %rd817;
	add.s64 	%rd824, %rd823, %rd822;
	xor.b64  	%rd825, %rd824, %rd819;
	mov.b64 	%fd485, %rd825;
	{
	.reg .b32 %temp; 
	mov.b64 	{%r1953, %temp}, %fd485;
	}
	{
	.reg .b32 %temp; 
	mov.b64 	{%temp, %r1952}, %fd485;
	}
	// begin inline asm
	shf.r.wrap.b32 %r1947, %r1953, %r1952, %r3050;
	// end inline asm
	// begin inline asm
	shf.r.wrap.b32 %r1951, %r1952, %r1953, %r3050;
	// end inline asm
	mov.b64 	%fd486, {%r1947, %r1951};
	mov.b64 	%rd826, %fd486;
	add.s64 	%rd827, %rd820, %rd826;
	xor.b64  	%rd828, %rd827, %rd822;
	mov.b64 	%fd487, %rd828;
	{
	.reg .b32 %temp; 
	mov.b64 	{%temp, %r1961}, %fd487;
	}
	{
	.reg .b32 %temp; 
	mov.b64 	{%r1960, %temp}, %fd487;
	}
	// begin inline asm
	shf.r.wrap.b32 %r1955, %r1961, %r1960, %r2954;
	// end inline asm
	// begin inline asm
	shf.r.wrap.b32 %r1959, %r1960, %r1961, %r2954;
	// end inline asm
	mov.b64 	%fd488, {%r1955, %r1959};
	mov.b64 	%rd829, %fd488;
	add.s64 	%rd830, %rd783, %rd801;
	xor.b64  	%rd831, %rd830, %rd772;
	mov.b64 	%fd489, %rd831;
	{
	.reg .b32 %temp; 
	mov.b64 	{%temp, %r1969}, %fd489;
	}
	{
	.reg .b32 %temp; 
	mov.b64 	{%r1968, %temp}, %fd489;
	}
	// begin inline asm
	shf.r.wrap.b32 %r1963, %r1969, %r1968, %r3034;
	// end inline asm
	// begin inline asm
	shf.r.wrap.b32 %r1967, %r1968, %r1969, %r3034;
	// end inline asm
	mov.b64 	%fd490, {%r1963, %r1967};
	mov.b64 	%rd832, %fd490;
	add.s64 	%rd833, %rd813, %rd832;
	xor.b64  	%rd834, %rd833, %rd801;
	mov.b64 	%fd491, %rd834;
	{
	.reg .b32 %temp; 
	mov.b64 	{%r1977, %temp}, %fd491;
	}
	{
	.reg .b32 %temp; 
	mov.b64 	{%temp, %r1976}, %fd491;
	}
	// begin inline asm
	shf.r.wrap.b32 %r1971, %r1977, %r1976, %r3042;
	// end inline asm
	// begin inline asm
	shf.r.wrap.b32 %r1975, %r1976, %r1977, %r3042;
	// end inline asm
	mov.b64 	%fd492, {%r1971, %r1975};
	mov.b64 	%rd835, %fd492;
	add.s64 	%rd836, %rd70, %rd830;
	add.s64 	%rd837, %rd836, %rd835;
	xor.b64  	%rd838, %rd837, %rd832;
	mov.b64 	%fd493, %rd838;
	{
	.reg .b32 %temp; 
	mov.b64 	{%r1985, %temp}, %fd493;
	}
	{
	.reg .b32 %temp; 
	mov.b64 	{%temp, %r1984}, %fd493;
	}
	// begin inline asm
	shf.r.wrap.b32 %r1979, %r1985, %r1984, %r3050;
	// end inline asm
	// begin inline asm
	shf.r.wrap.b32 %r1983, %r1984, %r1985, %r3050;
	// end inline asm
	mov.b64 	%fd494, {%r1979, %r1983};
	mov.b64 	%rd839, %fd494;
	add.s64 	%rd840, %rd833, %rd839;
	xor.b64  	%rd841, %rd840, %rd835;
	mov.b64 	%fd495, %rd841;
	{
	.reg .b32 %temp; 
	mov.b64 	{%temp, %r1993}, %fd495;
	}
	{
	.reg .b32 %temp; 
	mov.b64 	{%r1992, %temp}, %fd495;
	}
	// begin inline asm
	shf.r.wrap.b32 %r1987, %r1993, %r1992, %r2954;
	// end inline asm
	// begin inline asm
	shf.r.wrap.b32 %r1991, %r1992, %r1993, %r2954;
	// end inline asm
	mov.b64 	%fd496, {%r1987, %r1991};
	mov.b64 	%rd842, %fd496;
	add.s64 	%rd843, %rd796, %rd815;
	add.s64 	%rd844, %rd843, %rd17;
	xor.b64  	%rd845, %rd844, %rd785;
	mov.b64 	%fd497, %rd845;
	{
	.reg .b32 %temp; 
	mov.b64 	{%temp, %r2001}, %fd497;
	}
	{
	.reg .b32 %temp; 
	mov.b64 	{%r2000, %temp}, %fd497;
	}
	// begin inline asm
	shf.r.wrap.b32 %r1995, %r2001, %r2000, %r3034;
	// end inline asm
	// begin inline asm
	shf.r.wrap.b32 %r1999, %r2000, %r2001, %r3034;
	// end inline asm
	mov.b64 	%fd498, {%r1995, %r1999};
	mov.b64 	%rd846, %fd498;
	add.s64 	%rd847, %rd773, %rd846;
	xor.b64  	%rd848, %rd847, %rd815;
	mov.b64 	%fd499, %rd848;
	{
	.reg .b32 %temp; 
	mov.b64 	{%r2009, %temp}, %fd499;
	}
	{
	.reg .b32 %temp; 
	mov.b64 	{%temp, %r2008}, %fd499;
	}
	// begin inline asm
	shf.r.wrap.b32 %r2003, %r2009, %r2008, %r3042;
	// end inline asm
	// begin inline asm
	shf.r.wrap.b32 %r2007, %r2008, %r2009, %r3042;
	// end inline asm
	mov.b64 	%fd500, {%r2003, %r2007};
	mov.b64 	%rd849, %fd500;
	add.s64 	%rd850, %rd13, %rd844;
	add.s64 	%rd851, %rd850, %rd849;
	xor.b64  	%rd852, %rd851, %rd846;
	mov.b64 	%fd501, %rd852;
	{
	.reg .b32 %temp; 
	mov.b64 	{%r2017, %temp}, %fd501;
	}
	{
	.reg .b32 %temp; 
	mov.b64 	{%temp, %r2016}, %fd501;
	}
	// begin inline asm
	shf.r.wrap.b32 %r2011, %r2017, %r2016, %r3050;
	// end inline asm
	// begin inline asm
	shf.r.wrap.b32 %r2015, %r2016, %r2017, %r3050;
	// end inline asm
	mov.b64 	%fd502, {%r2011, %r2015};
	mov.b64 	%rd853, %fd502;
	add.s64 	%rd854, %rd847, %rd853;
	xor.b64  	%rd855, %rd854, %rd849;
	mov.b64 	%fd503, %rd855;
	{
	.reg .b32 %temp; 
	mov.b64 	{%temp, %r2025}, %fd503;
	}
	{
	.reg .b32 %temp; 
	mov.b64 	{%r2024, %temp}, %fd503;
	}
	// begin inline asm
	shf.r.wrap.b32 %r2019, %r2025, %r2024, %r2954;
	// end inline asm
	// begin inline asm
	shf.r.wrap.b32 %r2023, %r2024, %r2025, %r2954;
	// end inline asm
	mov.b64 	%fd504, {%r2019, %r2023};
	mov.b64 	%rd856, %fd504;
	add.s64 	%rd857, %rd810, %rd775;
	add.s64 	%rd858, %rd857, %rd6;
	xor.b64  	%rd859, %rd858, %rd798;
	mov.b64 	%fd505, %rd859;
	{
	.reg .b32 %temp; 
	mov.b64 	{%temp, %r2033}, %fd505;
	}
	{
	.reg .b32 %temp; 
	mov.b64 	{%r2032, %temp}, %fd505;
	}
	// begin inline asm
	shf.r.wrap.b32 %r2027, %r2033, %r2032, %r3034;
	// end inline asm
	// begin inline asm
	shf.r.wrap.b32 %r2031, %r2032, %r2033, %r3034;
	// end inline asm
	mov.b64 	%fd506, {%r2027, %r2031};
	mov.b64 	%rd860, %fd506;
	add.s64 	%rd861, %rd786, %rd860;
	xor.b64  	%rd862, %rd861, %rd775;
	mov.b64 	%fd507, %rd862;
	{
	.reg .b32 %temp; 
	mov.b64 	{%r2041, %temp}, %fd507;
	}
	{
	.reg .b32 %temp; 
	mov.b64 	{%temp, %r2040}, %fd507;
	}
	// begin inline asm
	shf.r.wrap.b32 %r2035, %r2041, %r2040, %r3042;
	// end inline asm
	// begin inline asm
	shf.r.wrap.b32 %r2039, %r2040, %r2041, %r3042;
	// end inline asm
	mov.b64 	%fd508, {%r2035, %r2039};
	mov.b64 	%rd863, %fd508;
	add.s64 	%rd864, %rd858, %rd863;
	xor.b64  	%rd865, %rd864, %rd860;
	mov.b64 	%fd509, %rd865;
	{
	.reg .b32 %temp; 
	mov.b64 	{%r2049, %temp}, %fd509;
	}
	{
	.reg .b32 %temp; 
	mov.b64 	{%temp, %r2048}, %fd509;
	}
	// begin inline asm
	shf.r.wrap.b32 %r2043, %r2049, %r2048, %r3050;
	// end inline asm
	// begin inline asm
	shf.r.wrap.b32 %r2047, %r2048, %r2049, %r3050;
	// end inline asm
	mov.b64 	%fd510, {%r2043, %r2047};
	mov.b64 	%rd866, %fd510;
	add.s64 	%rd867, %rd861, %rd866;
	xor.b64  	%rd868, %rd867, %rd863;
	mov.b64 	%fd511, %rd868;
	{
	.reg .b32 %temp; 
	mov.b64 	{%temp, %r2057}, %fd511;
	}
	{
	.reg .b32 %temp; 
	mov.b64 	{%r2056, %temp}, %fd511;
	}
	// begin inline asm
	shf.r.wrap.b32 %r2051, %r2057, %r2056, %r2954;
	// end inline asm
	// begin inline asm
	shf.r.wrap.b32 %r2055, %r2056, %r2057, %r2954;
	// end inline asm
	mov.b64 	%fd512, {%r2051, %r2055};
	mov.b64 	%rd869, %fd512;
	add.s64 	%rd870, %rd13, %rd824;
	add.s64 	%rd871, %rd870, %rd869;
	xor.b64  	%rd872, %rd871, %rd839;
	mov.b64 	%fd513, %rd872;
	{
	.reg .b32 %temp; 
	mov.b64 	{%temp, %r2065}, %fd513;
	}
	{
	.reg .b32 %temp; 
	mov.b64 	{%r2064, %temp}, %fd513;
	}
	// begin inline asm
	shf.r.wrap.b32 %r2059, %r2065, %r2064, %r3034;
	// end inline asm
	// begin inline asm
	shf.r.wrap.b32 %r2063, %r2064, %r2065, %r3034;
	// end inline asm
	mov.b64 	%fd514, {%r2059, %r2063};
	mov.b64 	%rd873, %fd514;
	add.s64 	%rd874, %rd854, %rd873;
	xor.b64  	%rd875, %rd874, %rd869;
	mov.b64 	%fd515, %rd875;
	{
	.reg .b32 %temp; 
	mov.b64 	{%r2073, %temp}, %fd515;
	}
	{
	.reg .b32 %temp; 
	mov.b64 	{%temp, %r2072}, %fd515;
	}
	// begin inline asm
	shf.r.wrap.b32 %r2067, %r2073, %r2072, %r3042;
	// end inline asm
	// begin inline asm
	shf.r.wrap.b32 %r2071, %r2072, %r2073, %r3042;
	// end inline asm
	mov.b64 	%fd516, {%r2067, %r2071};
	mov.b64 	%rd876, %fd516;
	add.s64 	%rd877, %rd871, %rd876;
	xor.b64  	%rd878, %rd877, %rd873;
	mov.b64 	%fd517, %rd878;
	{
	.reg .b32 %temp; 
	mov.b64 	{%r2081, %temp}, %fd517;
	}
	{
	.reg .b32 %temp; 
	mov.b64 	{%temp, %r2080}, %fd517;
	}
	// begin inline asm
	shf.r.wrap.b32 %r2075, %r2081, %r2080, %r3050;
	// end inline asm
	// begin inline asm
	shf.r.wrap.b32 %r2079, %r2080, %r2081, %r3050;
	// end inline asm
	mov.b64 	%fd518, {%r2075, %r2079};
	mov.b64 	%rd879, %fd518;
	add.s64 	%rd880, %rd874, %rd879;
	xor.b64  	%rd881, %rd880, %rd876;
	mov.b64 	%fd519, %rd881;
	{
	.reg .b32 %temp; 
	mov.b64 	{%temp, %r2089}, %fd519;
	}
	{
	.reg .b32 %temp; 
	mov.b64 	{%r2088, %temp}, %fd519;
	}
	// begin inline asm
	shf.r.wrap.b32 %r2083, %r2089, %r2088, %r2954;
	// end inline asm
	// begin inline asm
	shf.r.wrap.b32 %r2087, %r2088, %r2089, %r2954;
	// end inline asm
	mov.b64 	%fd520, {%r2083, %r2087};
	mov.b64 	%rd882, %fd520;
	add.s64 	%rd883, %rd837, %rd829;
	xor.b64  	%rd884, %rd883, %rd853;
	mov.b64 	%fd521, %rd884;
	{
	.reg .b32 %temp; 
	mov.b64 	{%temp, %r2097}, %fd521;
	}
	{
	.reg .b32 %temp; 
	mov.b64 	{%r2096, %temp}, %fd521;
	}
	// begin inline asm
	shf.r.wrap.b32 %r2091, %r2097, %r2096, %r3034;
	// end inline asm
	// begin inline asm
	shf.r.wrap.b32 %r2095, %r2096, %r2097, %r3034;
	// end inline asm
	mov.b64 	%fd522, {%r2091, %r2095};
	mov.b64 	%rd885, %fd522;
	add.s64 	%rd886, %rd867, %rd885;
	xor.b64  	%rd887, %rd886, %rd829;
	mov.b64 	%fd523, %rd887;
	{
	.reg .b32 %temp; 
	mov.b64 	{%r2105, %temp}, %fd523;
	}
	{
	.reg .b32 %temp; 
	mov.b64 	{%temp, %r2104}, %fd523;
	}
	// begin inline asm
	shf.r.wrap.b32 %r2099, %r2105, %r2104, %r3042;
	// end inline asm
	// begin inline asm
	shf.r.wrap.b32 %r2103, %r2104, %r2105, %r3042;
	// end inline asm
	mov.b64 	%fd524, {%r2099, %r2103};
	mov.b64 	%rd888, %fd524;
	add.s64 	%rd889, %rd19, %rd883;
	add.s64 	%rd890, %rd889, %rd888;
	xor.b64  	%rd891, %rd890, %rd885;
	mov.b64 	%fd525, %rd891;
	{
	.reg .b32 %temp; 
	mov.b64 	{%r2113, %temp}, %fd525;
	}
	{
	.reg .b32 %temp; 
	mov.b64 	{%temp, %r2112}, %fd525;
	}
	// begin inline asm
	shf.r.wrap.b32 %r2107, %r2113, %r2112, %r3050;
	// end inline asm
	// begin inline asm
	shf.r.wrap.b32 %r2111, %r2112, %r2113, %r3050;
	// end inline asm
	mov.b64 	%fd526, {%r2107, %r2111};
	mov.b64 	%rd892, %fd526;
	add.s64 	%rd893, %rd886, %rd892;
	xor.b64  	%rd894, %rd893, %rd888;
	mov.b64 	%fd527, %rd894;
	{
	.reg .b32 %temp; 
	mov.b64 	{%temp, %r2121}, %fd527;
	}
	{
	.reg .b32 %temp; 
	mov.b64 	{%r2120, %temp}, %fd527;
	}
	// begin inline asm
	shf.r.wrap.b32 %r2115, %r2121, %r2120, %r2954;
	// end inline asm
	// begin inline asm
	shf.r.wrap.b32 %r2119, %r2120, %r2121, %r2954;
	// end inline asm
	mov.b64 	%fd528, {%r2115, %r2119};
	mov.b64 	%rd895, %fd528;
	add.s64 	%rd896, %rd851, %rd842;
	xor.b64  	%rd897, %rd896, %rd866;
	mov.b64 	%fd529, %rd897;
	{
	.reg .b32 %temp; 
	mov.b64 	{%temp, %r2129}, %fd529;
	}
	{
	.reg .b32 %temp; 
	mov.b64 	{%r2128, %temp}, %fd529;
	}
	// begin inline asm
	shf.r.wrap.b32 %r2123, %r2129, %r2128, %r3034;
	// end inline asm
	// begin inline asm
	shf.r.wrap.b32 %r2127, %r2128, %r2129, %r3034;
	// end inline asm
	mov.b64 	%fd530, {%r2123, %r2127};
	mov.b64 	%rd898, %fd530;
	add.s64 	%rd899, %rd827, %rd898;
	xor.b64  	%rd900, %rd899, %rd842;
	mov.b64 	%fd531, %rd900;
	{
	.reg .b32 %temp; 
	mov.b64 	{%r2137, %temp}, %fd531;
	}
	{
	.reg .b32 %temp; 
	mov.b64 	{%temp, %r2136}, %fd531;
	}
	// begin inline asm
	shf.r.wrap.b32 %r2131, %r2137, %r2136, %r3042;
	// end inline asm
	// begin inline asm
	shf.r.wrap.b32 %r2135, %r2136, %r2137, %r3042;
	// end inline asm
	mov.b64 	%fd532, {%r2131, %r2135};
	mov.b64 	%rd901, %fd532;
	add.s64 	%rd902, %rd7, %rd896;
	add.s64 	%rd903, %rd902, %rd901;
	xor.b64  	%rd904, %rd903, %rd898;
	mov.b64 	%fd533, %rd904;
	{
	.reg .b32 %temp; 
	mov.b64 	{%r2145, %temp}, %fd533;
	}
	{
	.reg .b32 %temp; 
	mov.b64 	{%temp, %r2144}, %fd533;
	}
	// begin inline asm
	shf.r.wrap.b32 %r2139, %r2145, %r2144, %r3050;
	// end inline asm
	// begin inline asm
	shf.r.wrap.b32 %r2143, %r2144, %r2145, %r3050;
	// end inline asm
	mov.b64 	%fd534, {%r2139, %r2143};
	mov.b64 	%rd905, %fd534;
	add.s64 	%rd906, %rd899, %rd905;
	xor.b64  	%rd907, %rd906, %rd901;
	mov.b64 	%fd535, %rd907;
	{
	.reg .b32 %temp; 
	mov.b64 	{%temp, %r2153}, %fd535;
	}
	{
	.reg .b32 %temp; 
	mov.b64 	{%r2152, %temp}, %fd535;
	}
	// begin inline asm
	shf.r.wrap.b32 %r2147, %r2153, %r2152, %r2954;
	// end inline asm
	// begin inline asm
	shf.r.wrap.b32 %r2151, %r2152, %r2153, %r2954;
	// end inline asm
	mov.b64 	%fd536, {%r2147, %r2151};
	mov.b64 	%rd908, %fd536;
	add.s64 	%rd909, %rd864, %rd856;
	add.s64 	%rd910, %rd909, %rd1;
	xor.b64  	%rd911, %rd910, %rd826;
	mov.b64 	%fd537, %rd911;
	{
	.reg .b32 %temp; 
	mov.b64 	{%temp, %r2161}, %fd537;
	}
	{
	.reg .b32 %temp; 
	mov.b64 	{%r2160, %temp}, %fd537;
	}
	// begin inline asm
	shf.r.wrap.b32 %r2155, %r2161, %r2160, %r3034;
	// end inline asm
	// begin inline asm
	shf.r.wrap.b32 %r2159, %r2160, %r2161, %r3034;
	// end inline asm
	mov.b64 	%fd538, {%r2155, %r2159};
	mov.b64 	%rd912, %fd538;
	add.s64 	%rd913, %rd840, %rd912;
	xor.b64  	%rd914, %rd913, %rd856;
	mov.b64 	%fd539, %rd914;
	{
	.reg .b32 %temp; 
	mov.b64 	{%r2169, %temp}, %fd539;
	}
	{
	.reg .b32 %temp; 
	mov.b64 	{%temp, %r2168}, %fd539;
	}
	// begin inline asm
	shf.r.wrap.b32 %r2163, %r2169, %r2168, %r3042;
	// end inline asm
	// begin inline asm
	shf.r.wrap.b32 %r2167, %r2168, %r2169, %r3042;
	// end inline asm
	mov.b64 	%fd540, {%r2163, %r2167};
	mov.b64 	%rd915, %fd540;
	add.s64 	%rd916, %rd17, %rd910;
	add.s64 	%rd917, %rd916, %rd915;
	xor.b64  	%rd918, %rd917, %rd912;
	mov.b64 	%fd541, %rd918;
	{
	.reg .b32 %temp; 
	mov.b64 	{%r2177, %temp}, %fd541;
	}
	{
	.reg .b32 %temp; 
	mov.b64 	{%temp, %r2176}, %fd541;
	}
	// begin inline asm
	shf.r.wrap.b32 %r2171, %r2177, %r2176, %r3050;
	// end inline asm
	// begin inline asm
	shf.r.wrap.b32 %r2175, %r2176, %r2177, %r3050;
	// end inline asm
	mov.b64 	%fd542, {%r2171, %r2175};
	mov.b64 	%rd919, %fd542;
	add.s64 	%rd920, %rd913, %rd919;
	xor.b64  	%rd921, %rd920, %rd915;
	mov.b64 	%fd543, %rd921;
	{
	.reg .b32 %temp; 
	mov.b64 	{%temp, %r2185}, %fd543;
	}
	{
	.reg .b32 %temp; 
	mov.b64 	{%r2184, %temp}, %fd543;
	}
	// begin inline asm
	shf.r.wrap.b32 %r2179, %r2185, %r2184, %r2954;
	// end inline asm
	// begin inline asm
	shf.r.wrap.b32 %r2183, %r2184, %r2185, %r2954;
	// end inline asm
	mov.b64 	%fd544, {%r2179, %r2183};
	mov.b64 	%rd922, %fd544;
	add.s64 	%rd923, %rd877, %rd895;
	xor.b64  	%rd924, %rd923, %rd919;
	mov.b64 	%fd545, %rd924;
	{
	.reg .b32 %temp; 
	mov.b64 	{%temp, %r2193}, %fd545;
	}
	{
	.reg .b32 %temp; 
	mov.b64 	{%r2192, %temp}, %fd545;
	}
	// begin inline asm
	shf.r.wrap.b32 %r2187, %r2193, %r2192, %r3034;
	// end inline asm
	// begin inline asm
	shf.r.wrap.b32 %r2191, %r2192, %r2193, %r3034;
	// end inline asm
	mov.b64 	%fd546, {%r2187, %r2191};
	mov.b64 	%rd925, %fd546;
	add.s64 	%rd926, %rd906, %rd925;
	xor.b64  	%rd927, %rd926, %rd895;
	mov.b64 	%fd547, %rd927;
	{
	.reg .b32 %temp; 
	mov.b64 	{%r2201, %temp}, %fd547;
	}
	{
	.reg .b32 %temp; 
	mov.b64 	{%temp, %r2200}, %fd547;
	}
	// begin inline asm
	shf.r.wrap.b32 %r2195, %r2201, %r2200, %r3042;
	// end inline asm
	// begin inline asm
	shf.r.wrap.b32 %r2199, %r2200, %r2201, %r3042;
	// end inline asm
	mov.b64 	%fd548, {%r2195, %r2199};
	mov.b64 	%rd928, %fd548;
	add.s64 	%rd929, %rd6, %rd923;
	add.s64 	%rd930, %rd929, %rd928;
	xor.b64  	%rd931, %rd930, %rd925;
	mov.b64 	%fd549, %rd931;
	{
	.reg .b32 %temp; 
	mov.b64 	{%r2209, %temp}, %fd549;
	}
	{
	.reg .b32 %temp; 
	mov.b64 	{%temp, %r2208}, %fd549;
	}
	// begin inline asm
	shf.r.wrap.b32 %r2203, %r2209, %r2208, %r3050;
	// end inline asm
	// begin inline asm
	shf.r.wrap.b32 %r2207, %r2208, %r2209, %r3050;
	// end inline asm
	mov.b64 	%fd550, {%r2203, %r2207};
	mov.b64 	%rd932, %fd550;
	add.s64 	%rd933, %rd926, %rd932;
	xor.b64  	%rd934, %rd933, %rd928;
	mov.b64 	%fd551, %rd934;
	{
	.reg .b32 %temp; 
	mov.b64 	{%temp, %r2217}, %fd551;
	}
	{
	.reg .b32 %temp; 
	mov.b64 	{%r2216, %temp}, %fd551;
	}
	// begin inline asm
	shf.r.wrap.b32 %r2211, %r2217, %r2216, %r2954;
	// end inline asm
	// begin inline asm
	shf.r.wrap.b32 %r2215, %r2216, %r2217, %r2954;
	// end inline asm
	mov.b64 	%fd552, {%r2211, %r2215};
	mov.b64 	%rd935, %fd552;
	add.s64 	%rd936, %rd890, %rd908;
	xor.b64  	%rd937, %rd936, %rd879;
	mov.b64 	%fd553, %rd937;
	{
	.reg .b32 %temp; 
	mov.b64 	{%temp, %r2225}, %fd553;
	}
	{
	.reg .b32 %temp; 
	mov.b64 	{%r2224, %temp}, %fd553;
	}
	// begin inline asm
	shf.r.wrap.b32 %r2219, %r2225, %r2224, %r3034;
	// end inline asm
	// begin inline asm
	shf.r.wrap.b32 %r2223, %r2224, %r2225, %r3034;
	// end inline asm
	mov.b64 	%fd554, {%r2219, %r2223};
	mov.b64 	%rd938, %fd554;
	add.s64 	%rd939, %rd920, %rd938;
	xor.b64  	%rd940, %rd939, %rd908;
	mov.b64 	%fd555, %rd940;
	{
	.reg .b32 %temp; 
	mov.b64 	{%r2233, %temp}, %fd555;
	}
	{
	.reg .b32 %temp; 
	mov.b64 	{%temp, %r2232}, %fd555;
	}
	// begin inline asm
	shf.r.wrap.b32 %r2227, %r2233, %r2232, %r3042;
	// end inline asm
	// begin inline asm
	shf.r.wrap.b32 %r2231, %r2232, %r2233, %r3042;
	// end inline asm
	mov.b64 	%fd556, {%r2227, %r2231};
	mov.b64 	%rd941, %fd556;
	add.s64 	%rd942, %rd14, %rd936;
	add.s64 	%rd943, %rd942, %rd941;
	xor.b64  	%rd944, %rd943, %rd938;
	mov.b64 	%fd557, %rd944;
	{
	.reg .b32 %temp; 
	mov.b64 	{%r2241, %temp}, %fd557;
	}
	{
	.reg .b32 %temp; 
	mov.b64 	{%temp, %r2240}, %fd557;
	}
	// begin inline asm
	shf.r.wrap.b32 %r2235, %r2241, %r2240, %r3050;
	// end inline asm
	// begin inline asm
	shf.r.wrap.b32 %r2239, %r2240, %r2241, %r3050;
	// end inline asm
	mov.b64 	%fd558, {%r2235, %r2239};
	mov.b64 	%rd945, %fd558;
	add.s64 	%rd946, %rd939, %rd945;
	xor.b64  	%rd947, %rd946, %rd941;
	mov.b64 	%fd559, %rd947;
	{
	.reg .b32 %temp; 
	mov.b64 	{%temp, %r2249}, %fd559;
	}
	{
	.reg .b32 %temp; 
	mov.b64 	{%r2248, %temp}, %fd559;
	}
	// begin inline asm
	shf.r.wrap.b32 %r2243, %r2249, %r2248, %r2954;
	// end inline asm
	// begin inline asm
	shf.r.wrap.b32 %r2247, %r2248, %r2249, %r2954;
	// end inline asm
	mov.b64 	%fd560, {%r2243, %r2247};
	mov.b64 	%rd948, %fd560;
	add.s64 	%rd949, %rd903, %rd922;
	add.s64 	%rd950, %rd949, %rd2;
	xor.b64  	%rd951, %rd950, %rd892;
	mov.b64 	%fd561, %rd951;
	{
	.reg .b32 %temp; 
	mov.b64 	{%temp, %r2257}, %fd561;
	}
	{
	.reg .b32 %temp; 
	mov.b64 	{%r2256, %temp}, %fd561;
	}
	// begin inline asm
	shf.r.wrap.b32 %r2251, %r2257, %r2256, %r3034;
	// end inline asm
	// begin inline asm
	shf.r.wrap.b32 %r2255, %r2256, %r2257, %r3034;
	// end inline asm
	mov.b64 	%fd562, {%r2251, %r2255};
	mov.b64 	%rd952, %fd562;
	add.s64 	%rd953, %rd880, %rd952;
	xor.b64  	%rd954, %rd953, %rd922;
	mov.b64 	%fd563, %rd954;
	{
	.reg .b32 %temp; 
	mov.b64 	{%r2265, %temp}, %fd563;
	}
	{
	.reg .b32 %temp; 
	mov.b64 	{%temp, %r2264}, %fd563;
	}
	// begin inline asm
	shf.r.wrap.b32 %r2259, %r2265, %r2264, %r3042;
	// end inline asm
	// begin inline asm
	shf.r.wrap.b32 %r2263, %r2264, %r2265, %r3042;
	// end inline asm
	mov.b64 	%fd564, {%r2259, %r2263};
	mov.b64 	%rd955, %fd564;
	add.s64 	%rd956, %rd70, %rd950;
	add.s64 	%rd957, %rd956, %rd955;
	xor.b64  	%rd958, %rd957, %rd952;
	mov.b64 	%fd565, %rd958;
	{
	.reg .b32 %temp; 
	mov.b64 	{%r2273, %temp}, %fd565;
	}
	{
	.reg .b32 %temp; 
	mov.b64 	{%temp, %r2272}, %fd565;
	}
	// begin inline asm
	shf.r.wrap.b32 %r2267, %r2273, %r2272, %r3050;
	// end inline asm
	// begin inline asm
	shf.r.wrap.b32 %r2271, %r2272, %r2273, %r3050;
	// end inline asm
	mov.b64 	%fd566, {%r2267, %r2271};
	mov.b64 	%rd959, %fd566;
	add.s64 	%rd960, %rd953, %rd959;
	xor.b64  	%rd961, %rd960, %rd955;
	mov.b64 	%fd567, %rd961;
	{
	.reg .b32 %temp; 
	mov.b64 	{%temp, %r2281}, %fd567;
	}
	{
	.reg .b32 %temp; 
	mov.b64 	{%r2280, %temp}, %fd567;
	}
	// begin inline asm
	shf.r.wrap.b32 %r2275, %r2281, %r2280, %r2954;
	// end inline asm
	// begin inline asm
	shf.r.wrap.b32 %r2279, %r2280, %r2281, %r2954;
	// end inline asm
	mov.b64 	%fd568, {%r2275, %r2279};
	mov.b64 	%rd962, %fd568;
	add.s64 	%rd963, %rd917, %rd882;
	xor.b64  	%rd964, %rd963, %rd905;
	mov.b64 	%fd569, %rd964;
	{
	.reg .b32 %temp; 
	mov.b64 	{%temp, %r2289}, %fd569;
	}
	{
	.reg .b32 %temp; 
	mov.b64 	{%r2288, %temp}, %fd569;
	}
	// begin inline asm
	shf.r.wrap.b32 %r2283, %r2289, %r2288, %r3034;
	// end inline asm
	// begin inline asm
	shf.r.wrap.b32 %r2287, %r2288, %r2289, %r3034;
	// end inline asm
	mov.b64 	%fd570, {%r2283, %r2287};
	mov.b64 	%rd965, %fd570;
	add.s64 	%rd966, %rd893, %rd965;
	xor.b64  	%rd967, %rd966, %rd882;
	mov.b64 	%fd571, %rd967;
	{
	.reg .b32 %temp; 
	mov.b64 	{%r2297, %temp}, %fd571;
	}
	{
	.reg .b32 %temp; 
	mov.b64 	{%temp, %r2296}, %fd571;
	}
	// begin inline asm
	shf.r.wrap.b32 %r2291, %r2297, %r2296, %r3042;
	// end inline asm
	// begin inline asm
	shf.r.wrap.b32 %r2295, %r2296, %r2297, %r3042;
	// end inline asm
	mov.b64 	%fd572, {%r2291, %r2295};
	mov.b64 	%rd968, %fd572;
	add.s64 	%rd969, %rd12, %rd963;
	add.s64 	%rd970, %rd969, %rd968;
	xor.b64  	%rd971, %rd970, %rd965;
	mov.b64 	%fd573, %rd971;
	{
	.reg .b32 %temp; 
	mov.b64 	{%r2305, %temp}, %fd573;
	}
	{
	.reg .b32 %temp; 
	mov.b64 	{%temp, %r2304}, %fd573;
	}
	// begin inline asm
	shf.r.wrap.b32 %r2299, %r2305, %r2304, %r3050;
	// end inline asm
	// begin inline asm
	shf.r.wrap.b32 %r2303, %r2304, %r2305, %r3050;
	// end inline asm
	mov.b64 	%fd574, {%r2299, %r2303};
	mov.b64 	%rd972, %fd574;
	add.s64 	%rd973, %rd966, %rd972;
	xor.b64  	%rd974, %rd973, %rd968;
	mov.b64 	%fd575, %rd974;
	{
	.reg .b32 %temp; 
	mov.b64 	{%temp, %r2313}, %fd575;
	}
	{
	.reg .b32 %temp; 
	mov.b64 	{%r2312, %temp}, %fd575;
	}
	// begin inline asm
	shf.r.wrap.b32 %r2307, %r2313, %r2312, %r2954;
	// end inline asm
	// begin inline asm
	shf.r.wrap.b32 %r2311, %r2312, %r2313, %r2954;
	// end inline asm
	mov.b64 	%fd576, {%r2307, %r2311};
	mov.b64 	%rd975, %fd576;
	add.s64 	%rd976, %rd930, %rd975;
	xor.b64  	%rd977, %rd976, %rd945;
	mov.b64 	%fd577, %rd977;
	{
	.reg .b32 %temp; 
	mov.b64 	{%temp, %r2321}, %fd577;
	}
	{
	.reg .b32 %temp; 
	mov.b64 	{%r2320, %temp}, %fd577;
	}
	// begin inline asm
	shf.r.wrap.b32 %r2315, %r2321, %r2320, %r3034;
	// end inline asm
	// begin inline asm
	shf.r.wrap.b32 %r2319, %r2320, %r2321, %r3034;
	// end inline asm
	mov.b64 	%fd578, {%r2315, %r2319};
	mov.b64 	%rd978, %fd578;
	add.s64 	%rd979, %rd960, %rd978;
	xor.b64  	%rd980, %rd979, %rd975;
	mov.b64 	%fd579, %rd980;
	{
	.reg .b32 %temp; 
	mov.b64 	{%r2329, %temp}, %fd579;
	}
	{
	.reg .b32 %temp; 
	mov.b64 	{%temp, %r2328}, %fd579;
	}
	// begin inline asm
	shf.r.wrap.b32 %r2323, %r2329, %r2328, %r3042;
	// end inline asm
	// begin inline asm
	shf.r.wrap.b32 %r2327, %r2328, %r2329, %r3042;
	// end inline asm
	mov.b64 	%fd580, {%r2323, %r2327};
	mov.b64 	%rd981, %fd580;
	add.s64 	%rd982, %rd6, %rd976;
	add.s64 	%rd983, %rd982, %rd981;
	xor.b64  	%rd984, %rd983, %rd978;
	mov.b64 	%fd581, %rd984;
	{
	.reg .b32 %temp; 
	mov.b64 	{%r2337, %temp}, %fd581;
	}
	{
	.reg .b32 %temp; 
	mov.b64 	{%temp, %r2336}, %fd581;
	}
	// begin inline asm
	shf.r.wrap.b32 %r2331, %r2337, %r2336, %r3050;
	// end inline asm
	// begin inline asm
	shf.r.wrap.b32 %r2335, %r2336, %r2337, %r3050;
	// end inline asm
	mov.b64 	%fd582, {%r2331, %r2335};
	mov.b64 	%rd985, %fd582;
	add.s64 	%rd986, %rd979, %rd985;
	xor.b64  	%rd987, %rd986, %rd981;
	mov.b64 	%fd583, %rd987;
	{
	.reg .b32 %temp; 
	mov.b64 	{%temp, %r2345}, %fd583;
	}
	{
	.reg .b32 %temp; 
	mov.b64 	{%r2344, %temp}, %fd583;
	}
	// begin inline asm
	shf.r.wrap.b32 %r2339, %r2345, %r2344, %r2954;
	// end inline asm
	// begin inline asm
	shf.r.wrap.b32 %r2343, %r2344, %r2345, %r2954;
	// end inline asm
	mov.b64 	%fd584, {%r2339, %r2343};
	mov.b64 	%rd988, %fd584;
	add.s64 	%rd989, %rd943, %rd935;
	add.s64 	%rd990, %rd989, %rd17;
	xor.b64  	%rd991, %rd990, %rd959;
	mov.b64 	%fd585, %rd991;
	{
	.reg .b32 %temp; 
	mov.b64 	{%temp, %r2353}, %fd585;
	}
	{
	.reg .b32 %temp; 
	mov.b64 	{%r2352, %temp}, %fd585;
	}
	// begin inline asm
	shf.r.wrap.b32 %r2347, %r2353, %r2352, %r3034;
	// end inline asm
	// begin inline asm
	shf.r.wrap.b32 %r2351, %r2352, %r2353, %r3034;
	// end inline asm
	mov.b64 	%fd586, {%r2347, %r2351};
	mov.b64 	%rd992, %fd586;
	add.s64 	%rd993, %rd973, %rd992;
	xor.b64  	%rd994, %rd993, %rd935;
	mov.b64 	%fd587, %rd994;
	{
	.reg .b32 %temp; 
	mov.b64 	{%r2361, %temp}, %fd587;
	}
	{
	.reg .b32 %temp; 
	mov.b64 	{%temp, %r2360}, %fd587;
	}
	// begin inline asm
	shf.r.wrap.b32 %r2355, %r2361, %r2360, %r3042;
	// end inline asm
	// begin inline asm
	shf.r.wrap.b32 %r2359, %r2360, %r2361, %r3042;
	// end inline asm
	mov.b64 	%fd588, {%r2355, %r2359};
	mov.b64 	%rd995, %fd588;
	add.s64 	%rd996, %rd70, %rd990;
	add.s64 	%rd997, %rd996, %rd995;
	xor.b64  	%rd998, %rd997, %rd992;
	mov.b64 	%fd589, %rd998;
	{
	.reg .b32 %temp; 
	mov.b64 	{%r2369, %temp}, %fd589;
	}
	{
	.reg .b32 %temp; 
	mov.b64 	{%temp, %r2368}, %fd589;
	}
	// begin inline asm
	shf.r.wrap.b32 %r2363, %r2369, %r2368, %r3050;
	// end inline asm
	// begin inline asm
	shf.r.wrap.b32 %r2367, %r2368, %r2369, %r3050;
	// end inline asm
	mov.b64 	%fd590, {%r2363, %r2367};
	mov.b64 	%rd999, %fd590;
	add.s64 	%rd1000, %rd993, %rd999;
	xor.b64  	%rd1001, %rd1000, %rd995;
	mov.b64 	%fd591, %rd1001;
	{
	.reg .b32 %temp; 
	mov.b64 	{%temp, %r2377}, %fd591;
	}
	{
	.reg .b32 %temp; 
	mov.b64 	{%r2376, %temp}, %fd591;
	}
	// begin inline asm
	shf.r.wrap.b32 %r2371, %r2377, %r2376, %r2954;
	// end inline asm
	// begin inline asm
	shf.r.wrap.b32 %r2375, %r2376, %r2377, %r2954;
	// end inline asm
	mov.b64 	%fd592, {%r2371, %r2375};
	mov.b64 	%rd1002, %fd592;
	add.s64 	%rd1003, %rd957, %rd948;
	add.s64 	%rd1004, %rd1003, %rd14;
	xor.b64  	%rd1005, %rd1004, %rd972;
	mov.b64 	%fd593, %rd1005;
	{
	.reg .b32 %temp; 
	mov.b64 	{%temp, %r2385}, %fd593;
	}
	{
	.reg .b32 %temp; 
	mov.b64 	{%r2384, %temp}, %fd593;
	}
	// begin inline asm
	shf.r.wrap.b32 %r2379, %r2385, %r2384, %r3034;
	// end inline asm
	// begin inline asm
	shf.r.wrap.b32 %r2383, %r2384, %r2385, %r3034;
	// end inline asm
	mov.b64 	%fd594, {%r2379, %r2383};
	mov.b64 	%rd1006, %fd594;
	add.s64 	%rd1007, %rd933, %rd1006;
	xor.b64  	%rd1008, %rd1007, %rd948;
	mov.b64 	%fd595, %rd1008;
	{
	.reg .b32 %temp; 
	mov.b64 	{%r2393, %temp}, %fd595;
	}
	{
	.reg .b32 %temp; 
	mov.b64 	{%temp, %r2392}, %fd595;
	}
	// begin inline asm
	shf.r.wrap.b32 %r2387, %r2393, %r2392, %r3042;
	// end inline asm
	// begin inline asm
	shf.r.wrap.b32 %r2391, %r2392, %r2393, %r3042;
	// end inline asm
	mov.b64 	%fd596, {%r2387, %r2391};
	mov.b64 	%rd1009, %fd596;
	add.s64 	%rd1010, %rd13, %rd1004;
	add.s64 	%rd1011, %rd1010, %rd1009;
	xor.b64  	%rd1012, %rd1011, %rd1006;
	mov.b64 	%fd597, %rd1012;
	{
	.reg .b32 %temp; 
	mov.b64 	{%r2401, %temp}, %fd597;
	}
	{
	.reg .b32 %temp; 
	mov.b64 	{%temp, %r2400}, %fd597;
	}
	// begin inline asm
	shf.r.wrap.b32 %r2395, %r2401, %r2400, %r3050;
	// end inline asm
	// begin inline asm
	shf.r.wrap.b32 %r2399, %r2400, %r2401, %r3050;
	// end inline asm
	mov.b64 	%fd598, {%r2395, %r2399};
	mov.b64 	%rd1013, %fd598;
	add.s64 	%rd1014, %rd1007, %rd1013;
	xor.b64  	%rd1015, %rd1014, %rd1009;
	mov.b64 	%fd599, %rd1015;
	{
	.reg .b32 %temp; 
	mov.b64 	{%temp, %r2409}, %fd599;
	}
	{
	.reg .b32 %temp; 
	mov.b64 	{%r2408, %temp}, %fd599;
	}
	// begin inline asm
	shf.r.wrap.b32 %r2403, %r2409, %r2408, %r2954;
	// end inline asm
	// begin inline asm
	shf.r.wrap.b32 %r2407, %r2408, %r2409, %r2954;
	// end inline asm
	mov.b64 	%fd600, {%r2403, %r2407};
	mov.b64 	%rd1016, %fd600;
	add.s64 	%rd1017, %rd970, %rd962;
	add.s64 	%rd1018, %rd1017, %rd2;
	xor.b64  	%rd1019, %rd1018, %rd932;
	mov.b64 	%fd601, %rd1019;
	{
	.reg .b32 %temp; 
	mov.b64 	{%temp, %r2417}, %fd601;
	}
	{
	.reg .b32 %temp; 
	mov.b64 	{%r2416, %temp}, %fd601;
	}
	// begin inline asm
	shf.r.wrap.b32 %r2411, %r2417, %r2416, %r3034;
	// end inline asm
	// begin inline asm
	shf.r.wrap.b32 %r2415, %r2416, %r2417, %r3034;
	// end inline asm
	mov.b64 	%fd602, {%r2411, %r2415};
	mov.b64 	%rd1020, %fd602;
	add.s64 	%rd1021, %rd946, %rd1020;
	xor.b64  	%rd1022, %rd1021, %rd962;
	mov.b64 	%fd603, %rd1022;
	{
	.reg .b32 %temp; 
	mov.b64 	{%r2425, %temp}, %fd603;
	}
	{
	.reg .b32 %temp; 
	mov.b64 	{%temp, %r2424}, %fd603;
	}
	// begin inline asm
	shf.r.wrap.b32 %r2419, %r2425, %r2424, %r3042;
	// end inline asm
	// begin inline asm
	shf.r.wrap.b32 %r2423, %r2424, %r2425, %r3042;
	// end inline asm
	mov.b64 	%fd604, {%r2419, %r2423};
	mov.b64 	%rd1023, %fd604;
	add.s64 	%rd1024, %rd12, %rd1018;
	add.s64 	%rd1025, %rd1024, %rd1023;
	xor.b64  	%rd1026, %rd1025, %rd1020;
	mov.b64 	%fd605, %rd1026;
	{
	.reg .b32 %temp; 
	mov.b64 	{%r2433, %temp}, %fd605;
	}
	{
	.reg .b32 %temp; 
	mov.b64 	{%temp, %r2432}, %fd605;
	}
	// begin inline asm
	shf.r.wrap.b32 %r2427, %r2433, %r2432, %r3050;
	// end inline asm
	// begin inline asm
	shf.r.wrap.b32 %r2431, %r2432, %r2433, %r3050;
	// end inline asm
	mov.b64 	%fd606, {%r2427, %r2431};
	mov.b64 	%rd1027, %fd606;
	add.s64 	%rd1028, %rd1021, %rd1027;
	xor.b64  	%rd1029, %rd1028, %rd1023;
	mov.b64 	%fd607, %rd1029;
	{
	.reg .b32 %temp; 
	mov.b64 	{%temp, %r2441}, %fd607;
	}
	{
	.reg .b32 %temp; 
	mov.b64 	{%r2440, %temp}, %fd607;
	}
	// begin inline asm
	shf.r.wrap.b32 %r2435, %r2441, %r2440, %r2954;
	// end inline asm
	// begin inline asm
	shf.r.wrap.b32 %r2439, %r2440, %r2441, %r2954;
	// end inline asm
	mov.b64 	%fd608, {%r2435, %r2439};
	mov.b64 	%rd1030, %fd608;
	add.s64 	%rd1031, %rd983, %rd1002;
	xor.b64  	%rd1032, %rd1031, %rd1027;
	mov.b64 	%fd609, %rd1032;
	{
	.reg .b32 %temp; 
	mov.b64 	{%temp, %r2449}, %fd609;
	}
	{
	.reg .b32 %temp; 
	mov.b64 	{%r2448, %temp}, %fd609;
	}
	// begin inline asm
	shf.r.wrap.b32 %r2443, %r2449, %r2448, %r3034;
	// end inline asm
	// begin inline asm
	shf.r.wrap.b32 %r2447, %r2448, %r2449, %r3034;
	// end inline asm
	mov.b64 	%fd610, {%r2443, %r2447};
	mov.b64 	%rd1033, %fd610;
	add.s64 	%rd1034, %rd1014, %rd1033;
	xor.b64  	%rd1035, %rd1034, %rd1002;
	mov.b64 	%fd611, %rd1035;
	{
	.reg .b32 %temp; 
	mov.b64 	{%r2457, %temp}, %fd611;
	}
	{
	.reg .b32 %temp; 
	mov.b64 	{%temp, %r2456}, %fd611;
	}
	// begin inline asm
	shf.r.wrap.b32 %r2451, %r2457, %r2456, %r3042;
	// end inline asm
	// begin inline asm
	shf.r.wrap.b32 %r2455, %r2456, %r2457, %r3042;
	// end inline asm
	mov.b64 	%fd612, {%r2451, %r2455};
	mov.b64 	%rd1036, %fd612;
	add.s64 	%rd1037, %rd1031, %rd1036;
	xor.b64  	%rd1038, %rd1037, %rd1033;
	mov.b64 	%fd613, %rd1038;
	{
	.reg .b32 %temp; 
	mov.b64 	{%r2465, %temp}, %fd613;
	}
	{
	.reg .b32 %temp; 
	mov.b64 	{%temp, %r2464}, %fd613;
	}
	// begin inline asm
	shf.r.wrap.b32 %r2459, %r2465, %r2464, %r3050;
	// end inline asm
	// begin inline asm
	shf.r.wrap.b32 %r2463, %r2464, %r2465, %r3050;
	// end inline asm
	mov.b64 	%fd614, {%r2459, %r2463};
	mov.b64 	%rd1039, %fd614;
	add.s64 	%rd1040, %rd1034, %rd1039;
	xor.b64  	%rd1041, %rd1040, %rd1036;
	mov.b64 	%fd615, %rd1041;
	{
	.reg .b32 %temp; 
	mov.b64 	{%temp, %r2473}, %fd615;
	}
	{
	.reg .b32 %temp; 
	mov.b64 	{%r2472, %temp}, %fd615;
	}
	// begin inline asm
	shf.r.wrap.b32 %r2467, %r2473, %r2472, %r2954;
	// end inline asm
	// begin inline asm
	shf.r.wrap.b32 %r2471, %r2472, %r2473, %r2954;
	// end inline asm
	mov.b64 	%fd616, {%r2467, %r2471};
	mov.b64 	%rd1042, %fd616;
	add.s64 	%rd1043, %rd997, %rd1016;
	add.s64 	%rd1044, %rd1043, %rd19;
	xor.b64  	%rd1045, %rd1044, %rd985;
	mov.b64 	%fd617, %rd1045;
	{
	.reg .b32 %temp; 
	mov.b64 	{%temp, %r2481}, %fd617;
	}
	{
	.reg .b32 %temp; 
	mov.b64 	{%r2480, %temp}, %fd617;
	}
	// begin inline asm
	shf.r.wrap.b32 %r2475, %r2481, %r2480, %r3034;
	// end inline asm
	// begin inline asm
	shf.r.wrap.b32 %r2479, %r2480, %r2481, %r3034;
	// end inline asm
	mov.b64 	%fd618, {%r2475, %r2479};
	mov.b64 	%rd1046, %fd618;
	add.s64 	%rd1047, %rd1028, %rd1046;
	xor.b64  	%rd1048, %rd1047, %rd1016;
	mov.b64 	%fd619, %rd1048;
	{
	.reg .b32 %temp; 
	mov.b64 	{%r2489, %temp}, %fd619;
	}
	{
	.reg .b32 %temp; 
	mov.b64 	{%temp, %r2488}, %fd619;
	}
	// begin inline asm
	shf.r.wrap.b32 %r2483, %r2489, %r2488, %r3042;
	// end inline asm
	// begin inline asm
	shf.r.wrap.b32 %r2487, %r2488, %r2489, %r3042;
	// end inline asm
	mov.b64 	%fd620, {%r2483, %r2487};
	mov.b64 	%rd1049, %fd620;
	add.s64 	%rd1050, %rd1044, %rd1049;
	xor.b64  	%rd1051, %rd1050, %rd1046;
	mov.b64 	%fd621, %rd1051;
	{
	.reg .b32 %temp; 
	mov.b64 	{%r2497, %temp}, %fd621;
	}
	{
	.reg .b32 %temp; 
	mov.b64 	{%temp, %r2496}, %fd621;
	}
	// begin inline asm
	shf.r.wrap.b32 %r2491, %r2497, %r2496, %r3050;
	// end inline asm
	// begin inline asm
	shf.r.wrap.b32 %r2495, %r2496, %r2497, %r3050;
	// end inline asm
	mov.b64 	%fd622, {%r2491, %r2495};
	mov.b64 	%rd1052, %fd622;
	add.s64 	%rd1053, %rd1047, %rd1052;
	xor.b64  	%rd1054, %rd1053, %rd1049;
	mov.b64 	%fd623, %rd1054;
	{
	.reg .b32 %temp; 
	mov.b64 	{%temp, %r2505}, %fd623;
	}
	{
	.reg .b32 %temp; 
	mov.b64 	{%r2504, %temp}, %fd623;
	}
	// begin inline asm
	shf.r.wrap.b32 %r2499, %r2505, %r2504, %r2954;
	// end inline asm
	// begin inline asm
	shf.r.wrap.b32 %r2503, %r2504, %r2505, %r2954;
	// end inline asm
	mov.b64 	%fd624, {%r2499, %r2503};
	mov.b64 	%rd1055, %fd624;
	add.s64 	%rd1056, %rd1011, %rd1030;
	add.s64 	%rd1057, %rd1056, %rd7;
	xor.b64  	%rd1058, %rd1057, %rd999;
	mov.b64 	%fd625, %rd1058;
	{
	.reg .b32 %temp; 
	mov.b64 	{%temp, %r2513}, %fd625;
	}
	{
	.reg .b32 %temp; 
	mov.b64 	{%r2512, %temp}, %fd625;
	}
	// begin inline asm
	shf.r.wrap.b32 %r2507, %r2513, %r2512, %r3034;
	// end inline asm
	// begin inline asm
	shf.r.wrap.b32 %r2511, %r2512, %r2513, %r3034;
	// end inline asm
	mov.b64 	%fd626, {%r2507, %r2511};
	mov.b64 	%rd1059, %fd626;
	add.s64 	%rd1060, %rd986, %rd1059;
	xor.b64  	%rd1061, %rd1060, %rd1030;
	mov.b64 	%fd627, %rd1061;
	{
	.reg .b32 %temp; 
	mov.b64 	{%r2521, %temp}, %fd627;
	}
	{
	.reg .b32 %temp; 
	mov.b64 	{%temp, %r2520}, %fd627;
	}
	// begin inline asm
	shf.r.wrap.b32 %r2515, %r2521, %r2520, %r3042;
	// end inline asm
	// begin inline asm
	shf.r.wrap.b32 %r2519, %r2520, %r2521, %r3042;
	// end inline asm
	mov.b64 	%fd628, {%r2515, %r2519};
	mov.b64 	%rd1062, %fd628;
	add.s64 	%rd1063, %rd1057, %rd1062;
	xor.b64  	%rd1064, %rd1063, %rd1059;
	mov.b64 	%fd629, %rd1064;
	{
	.reg .b32 %temp; 
	mov.b64 	{%r2529, %temp}, %fd629;
	}
	{
	.reg .b32 %temp; 
	mov.b64 	{%temp, %r2528}, %fd629;
	}
	// begin inline asm
	shf.r.wrap.b32 %r2523, %r2529, %r2528, %r3050;
	// end inline asm
	// begin inline asm
	shf.r.wrap.b32 %r2527, %r2528, %r2529, %r3050;
	// end inline asm
	mov.b64 	%fd630, {%r2523, %r2527};
	mov.b64 	%rd1065, %fd630;
	add.s64 	%rd1066, %rd1060, %rd1065;
	xor.b64  	%rd1067, %rd1066, %rd1062;
	mov.b64 	%fd631, %rd1067;
	{
	.reg .b32 %temp; 
	mov.b64 	{%temp, %r2537}, %fd631;
	}
	{
	.reg .b32 %temp; 
	mov.b64 	{%r2536, %temp}, %fd631;
	}
	// begin inline asm
	shf.r.wrap.b32 %r2531, %r2537, %r2536, %r2954;
	// end inline asm
	// begin inline asm
	shf.r.wrap.b32 %r2535, %r2536, %r2537, %r2954;
	// end inline asm
	mov.b64 	%fd632, {%r2531, %r2535};
	mov.b64 	%rd1068, %fd632;
	add.s64 	%rd1069, %rd1025, %rd988;
	xor.b64  	%rd1070, %rd1069, %rd1013;
	mov.b64 	%fd633, %rd1070;
	{
	.reg .b32 %temp; 
	mov.b64 	{%temp, %r2545}, %fd633;
	}
	{
	.reg .b32 %temp; 
	mov.b64 	{%r2544, %temp}, %fd633;
	}
	// begin inline asm
	shf.r.wrap.b32 %r2539, %r2545, %r2544, %r3034;
	// end inline asm
	// begin inline asm
	shf.r.wrap.b32 %r2543, %r2544, %r2545, %r3034;
	// end inline asm
	mov.b64 	%fd634, {%r2539, %r2543};
	mov.b64 	%rd1071, %fd634;
	add.s64 	%rd1072, %rd1000, %rd1071;
	xor.b64  	%rd1073, %rd1072, %rd988;
	mov.b64 	%fd635, %rd1073;
	{
	.reg .b32 %temp; 
	mov.b64 	{%r2553, %temp}, %fd635;
	}
	{
	.reg .b32 %temp; 
	mov.b64 	{%temp, %r2552}, %fd635;
	}
	// begin inline asm
	shf.r.wrap.b32 %r2547, %r2553, %r2552, %r3042;
	// end inline asm
	// begin inline asm
	shf.r.wrap.b32 %r2551, %r2552, %r2553, %r3042;
	// end inline asm
	mov.b64 	%fd636, {%r2547, %r2551};
	mov.b64 	%rd1074, %fd636;
	add.s64 	%rd1075, %rd1, %rd1069;
	add.s64 	%rd1076, %rd1075, %rd1074;
	xor.b64  	%rd1077, %rd1076, %rd1071;
	mov.b64 	%fd637, %rd1077;
	{
	.reg .b32 %temp; 
	mov.b64 	{%r2561, %temp}, %fd637;
	}
	{
	.reg .b32 %temp; 
	mov.b64 	{%temp, %r2560}, %fd637;
	}
	// begin inline asm
	shf.r.wrap.b32 %r2555, %r2561, %r2560, %r3050;
	// end inline asm
	// begin inline asm
	shf.r.wrap.b32 %r2559, %r2560, %r2561, %r3050;
	// end inline asm
	mov.b64 	%fd638, {%r2555, %r2559};
	mov.b64 	%rd1078, %fd638;
	add.s64 	%rd1079, %rd1072, %rd1078;
	xor.b64  	%rd1080, %rd1079, %rd1074;
	mov.b64 	%fd639, %rd1080;
	{
	.reg .b32 %temp; 
	mov.b64 	{%temp, %r2569}, %fd639;
	}
	{
	.reg .b32 %temp; 
	mov.b64 	{%r2568, %temp}, %fd639;
	}
	// begin inline asm
	shf.r.wrap.b32 %r2563, %r2569, %r2568, %r2954;
	// end inline asm
	// begin inline asm
	shf.r.wrap.b32 %r2567, %r2568, %r2569, %r2954;
	// end inline asm
	mov.b64 	%fd640, {%r2563, %r2567};
	mov.b64 	%rd1081, %fd640;
	add.s64 	%rd1082, %rd1, %rd1037;
	add.s64 	%rd1083, %rd1082, %rd1081;
	xor.b64  	%rd1084, %rd1083, %rd1052;
	mov.b64 	%fd641, %rd1084;
	{
	.reg .b32 %temp; 
	mov.b64 	{%temp, %r2577}, %fd641;
	}
	{
	.reg .b32 %temp; 
	mov.b64 	{%r2576, %temp}, %fd641;
	}
	// begin inline asm
	shf.r.wrap.b32 %r2571, %r2577, %r2576, %r3034;
	// end inline asm
	// begin inline asm
	shf.r.wrap.b32 %r2575, %r2576, %r2577, %r3034;
	// end inline asm
	mov.b64 	%fd642, {%r2571, %r2575};
	mov.b64 	%rd1085, %fd642;
	add.s64 	%rd1086, %rd1066, %rd1085;
	xor.b64  	%rd1087, %rd1086, %rd1081;
	mov.b64 	%fd643, %rd1087;
	{
	.reg .b32 %temp; 
	mov.b64 	{%r2585, %temp}, %fd643;
	}
	{
	.reg .b32 %temp; 
	mov.b64 	{%temp, %r2584}, %fd643;
	}
	// begin inline asm
	shf.r.wrap.b32 %r2579, %r2585, %r2584, %r3042;
	// end inline asm
	// begin inline asm
	shf.r.wrap.b32 %r2583, %r2584, %r2585, %r3042;
	// end inline asm
	mov.b64 	%fd644, {%r2579, %r2583};
	mov.b64 	%rd1088, %fd644;
	add.s64 	%rd1089, %rd2, %rd1083;
	add.s64 	%rd1090, %rd1089, %rd1088;
	xor.b64  	%rd1091, %rd1090, %rd1085;
	mov.b64 	%fd645, %rd1091;
	{
	.reg .b32 %temp; 
	mov.b64 	{%r2593, %temp}, %fd645;
	}
	{
	.reg .b32 %temp; 
	mov.b64 	{%temp, %r2592}, %fd645;
	}
	// begin inline asm
	shf.r.wrap.b32 %r2587, %r2593, %r2592, %r3050;
	// end inline asm
	// begin inline asm
	shf.r.wrap.b32 %r2591, %r2592, %r2593, %r3050;
	// end inline asm
	mov.b64 	%fd646, {%r2587, %r2591};
	mov.b64 	%rd1092, %fd646;
	add.s64 	%rd1093, %rd1086, %rd1092;
	xor.b64  	%rd1094, %rd1093, %rd1088;
	mov.b64 	%fd647, %rd1094;
	{
	.reg .b32 %temp; 
	mov.b64 	{%temp, %r2601}, %fd647;
	}
	{
	.reg .b32 %temp; 
	mov.b64 	{%r2600, %temp}, %fd647;
	}
	// begin inline asm
	shf.r.wrap.b32 %r2595, %r2601, %r2600, %r2954;
	// end inline asm
	// begin inline asm
	shf.r.wrap.b32 %r2599, %r2600, %r2601, %r2954;
	// end inline asm
	mov.b64 	%fd648, {%r2595, %r2599};
	mov.b64 	%rd1095, %fd648;
	add.s64 	%rd1096, %rd1050, %rd1042;
	add.s64 	%rd1097, %rd1096, %rd6;
	xor.b64  	%rd1098, %rd1097, %rd1065;
	mov.b64 	%fd649, %rd1098;
	{
	.reg .b32 %temp; 
	mov.b64 	{%temp, %r2609}, %fd649;
	}
	{
	.reg .b32 %temp; 
	mov.b64 	{%r2608, %temp}, %fd649;
	}
	// begin inline asm
	shf.r.wrap.b32 %r2603, %r2609, %r2608, %r3034;
	// end inline asm
	// begin inline asm
	shf.r.wrap.b32 %r2607, %r2608, %r2609, %r3034;
	// end inline asm
	mov.b64 	%fd650, {%r2603, %r2607};
	mov.b64 	%rd1099, %fd650;
	add.s64 	%rd1100, %rd1079, %rd1099;
	xor.b64  	%rd1101, %rd1100, %rd1042;
	mov.b64 	%fd651, %rd1101;
	{
	.reg .b32 %temp; 
	mov.b64 	{%r2617, %temp}, %fd651;
	}
	{
	.reg .b32 %temp; 
	mov.b64 	{%temp, %r2616}, %fd651;
	}
	// begin inline asm
	shf.r.wrap.b32 %r2611, %r2617, %r2616, %r3042;
	// end inline asm
	// begin inline asm
	shf.r.wrap.b32 %r2615, %r2616, %r2617, %r3042;
	// end inline asm
	mov.b64 	%fd652, {%r2611, %r2615};
	mov.b64 	%rd1102, %fd652;
	add.s64 	%rd1103, %rd7, %rd1097;
	add.s64 	%rd1104, %rd1103, %rd1102;
	xor.b64  	%rd1105, %rd1104, %rd1099;
	mov.b64 	%fd653, %rd1105;
	{
	.reg .b32 %temp; 
	mov.b64 	{%r2625, %temp}, %fd653;
	}
	{
	.reg .b32 %temp; 
	mov.b64 	{%temp, %r2624}, %fd653;
	}
	// begin inline asm
	shf.r.wrap.b32 %r2619, %r2625, %r2624, %r3050;
	// end inline asm
	// begin inline asm
	shf.r.wrap.b32 %r2623, %r2624, %r2625, %r3050;
	// end inline asm
	mov.b64 	%fd654, {%r2619, %r2623};
	mov.b64 	%rd1106, %fd654;
	add.s64 	%rd1107, %rd1100, %rd1106;
	xor.b64  	%rd1108, %rd1107, %rd1102;
	mov.b64 	%fd655, %rd1108;
	{
	.reg .b32 %temp; 
	mov.b64 	{%temp, %r2633}, %fd655;
	}
	{
	.reg .b32 %temp; 
	mov.b64 	{%r2632, %temp}, %fd655;
	}
	// begin inline asm
	shf.r.wrap.b32 %r2627, %r2633, %r2632, %r2954;
	// end inline asm
	// begin inline asm
	shf.r.wrap.b32 %r2631, %r2632, %r2633, %r2954;
	// end inline asm
	mov.b64 	%fd656, {%r2627, %r2631};
	mov.b64 	%rd1109, %fd656;
	add.s64 	%rd1110, %rd1063, %rd1055;
	add.s64 	%rd1111, %rd1110, %rd70;
	xor.b64  	%rd1112, %rd1111, %rd1078;
	mov.b64 	%fd657, %rd1112;
	{
	.reg .b32 %temp; 
	mov.b64 	{%temp, %r2641}, %fd657;
	}
	{
	.reg .b32 %temp; 
	mov.b64 	{%r2640, %temp}, %fd657;
	}
	// begin inline asm
	shf.r.wrap.b32 %r2635, %r2641, %r2640, %r3034;
	// end inline asm
	// begin inline asm
	shf.r.wrap.b32 %r2639, %r2640, %r2641, %r3034;
	// end inline asm
	mov.b64 	%fd658, {%r2635, %r2639};
	mov.b64 	%rd1113, %fd658;
	add.s64 	%rd1114, %rd1040, %rd1113;
	xor.b64  	%rd1115, %rd1114, %rd1055;
	mov.b64 	%fd659, %rd1115;
	{
	.reg .b32 %temp; 
	mov.b64 	{%r2649, %temp}, %fd659;
	}
	{
	.reg .b32 %temp; 
	mov.b64 	{%temp, %r2648}, %fd659;
	}
	// begin inline asm
	shf.r.wrap.b32 %r2643, %r2649, %r2648, %r3042;
	// end inline asm
	// begin inline asm
	shf.r.wrap.b32 %r2647, %r2648, %r2649, %r3042;
	// end inline asm
	mov.b64 	%fd660, {%r2643, %r2647};
	mov.b64 	%rd1116, %fd660;
	add.s64 	%rd1117, %rd12, %rd1111;
	add.s64 	%rd1118, %rd1117, %rd1116;
	xor.b64  	%rd1119, %rd1118, %rd1113;
	mov.b64 	%fd661, %rd1119;
	{
	.reg .b32 %temp; 
	mov.b64 	{%r2657, %temp}, %fd661;
	}
	{
	.reg .b32 %temp; 
	mov.b64 	{%temp, %r2656}, %fd661;
	}
	// begin inline asm
	shf.r.wrap.b32 %r2651, %r2657, %r2656, %r3050;
	// end inline asm
	// begin inline asm
	shf.r.wrap.b32 %r2655, %r2656, %r2657, %r3050;
	// end inline asm
	mov.b64 	%fd662, {%r2651, %r2655};
	mov.b64 	%rd1120, %fd662;
	add.s64 	%rd1121, %rd1114, %rd1120;
	xor.b64  	%rd1122, %rd1121, %rd1116;
	mov.b64 	%fd663, %rd1122;
	{
	.reg .b32 %temp; 
	mov.b64 	{%temp, %r2665}, %fd663;
	}
	{
	.reg .b32 %temp; 
	mov.b64 	{%r2664, %temp}, %fd663;
	}
	// begin inline asm
	shf.r.wrap.b32 %r2659, %r2665, %r2664, %r2954;
	// end inline asm
	// begin inline asm
	shf.r.wrap.b32 %r2663, %r2664, %r2665, %r2954;
	// end inline asm
	mov.b64 	%fd664, {%r2659, %r2663};
	mov.b64 	%rd1123, %fd664;
	add.s64 	%rd1124, %rd1076, %rd1068;
	add.s64 	%rd1125, %rd1124, %rd13;
	xor.b64  	%rd1126, %rd1125, %rd1039;
	mov.b64 	%fd665, %rd1126;
	{
	.reg .b32 %temp; 
	mov.b64 	{%temp, %r2673}, %fd665;
	}
	{
	.reg .b32 %temp; 
	mov.b64 	{%r2672, %temp}, %fd665;
	}
	// begin inline asm
	shf.r.wrap.b32 %r2667, %r2673, %r2672, %r3034;
	// end inline asm
	// begin inline asm
	shf.r.wrap.b32 %r2671, %r2672, %r2673, %r3034;
	// end inline asm
	mov.b64 	%fd666, {%r2667, %r2671};
	mov.b64 	%rd1127, %fd666;
	add.s64 	%rd1128, %rd1053, %rd1127;
	xor.b64  	%rd1129, %rd1128, %rd1068;
	mov.b64 	%fd667, %rd1129;
	{
	.reg .b32 %temp; 
	mov.b64 	{%r2681, %temp}, %fd667;
	}
	{
	.reg .b32 %temp; 
	mov.b64 	{%temp, %r2680}, %fd667;
	}
	// begin inline asm
	shf.r.wrap.b32 %r2675, %r2681, %r2680, %r3042;
	// end inline asm
	// begin inline asm
	shf.r.wrap.b32 %r2679, %r2680, %r2681, %r3042;
	// end inline asm
	mov.b64 	%fd668, {%r2675, %r2679};
	mov.b64 	%rd1130, %fd668;
	add.s64 	%rd1131, %rd14, %rd1125;
	add.s64 	%rd1132, %rd1131, %rd1130;
	xor.b64  	%rd1133, %rd1132, %rd1127;
	mov.b64 	%fd669, %rd1133;
	{
	.reg .b32 %temp; 
	mov.b64 	{%r2689, %temp}, %fd669;
	}
	{
	.reg .b32 %temp; 
	mov.b64 	{%temp, %r2688}, %fd669;
	}
	// begin inline asm
	shf.r.wrap.b32 %r2683, %r2689, %r2688, %r3050;
	// end inline asm
	// begin inline asm
	shf.r.wrap.b32 %r2687, %r2688, %r2689, %r3050;
	// end inline asm
	mov.b64 	%fd670, {%r2683, %r2687};
	mov.b64 	%rd1134, %fd670;
	add.s64 	%rd1135, %rd1128, %rd1134;
	xor.b64  	%rd1136, %rd1135, %rd1130;
	mov.b64 	%fd671, %rd1136;
	{
	.reg .b32 %temp; 
	mov.b64 	{%temp, %r2697}, %fd671;
	}
	{
	.reg .b32 %temp; 
	mov.b64 	{%r2696, %temp}, %fd671;
	}
	// begin inline asm
	shf.r.wrap.b32 %r2691, %r2697, %r2696, %r2954;
	// end inline asm
	// begin inline asm
	shf.r.wrap.b32 %r2695, %r2696, %r2697, %r2954;
	// end inline asm
	mov.b64 	%fd672, {%r2691, %r2695};
	mov.b64 	%rd1137, %fd672;
	add.s64 	%rd1138, %rd1090, %rd1109;
	add.s64 	%rd1139, %rd1138, %rd17;
	xor.b64  	%rd1140, %rd1139, %rd1134;
	mov.b64 	%fd673, %rd1140;
	{
	.reg .b32 %temp; 
	mov.b64 	{%temp, %r2705}, %fd673;
	}
	{
	.reg .b32 %temp; 
	mov.b64 	{%r2704, %temp}, %fd673;
	}
	// begin inline asm
	shf.r.wrap.b32 %r2699, %r2705, %r2704, %r3034;
	// end inline asm
	// begin inline asm
	shf.r.wrap.b32 %r2703, %r2704, %r2705, %r3034;
	// end inline asm
	mov.b64 	%fd674, {%r2699, %r2703};
	mov.b64 	%rd1141, %fd674;
	add.s64 	%rd1142, %rd1121, %rd1141;
	xor.b64  	%rd1143, %rd1142, %rd1109;
	mov.b64 	%fd675, %rd1143;
	{
	.reg .b32 %temp; 
	mov.b64 	{%r2713, %temp}, %fd675;
	}
	{
	.reg .b32 %temp; 
	mov.b64 	{%temp, %r2712}, %fd675;
	}
	// begin inline asm
	shf.r.wrap.b32 %r2707, %r2713, %r2712, %r3042;
	// end inline asm
	// begin inline asm
	shf.r.wrap.b32 %r2711, %r2712, %r2713, %r3042;
	// end inline asm
	mov.b64 	%fd676, {%r2707, %r2711};
	mov.b64 	%rd1144, %fd676;
	add.s64 	%rd1145, %rd19, %rd1139;
	add.s64 	%rd1146, %rd1145, %rd1144;
	xor.b64  	%rd1147, %rd1146, %rd1141;
	mov.b64 	%fd677, %rd1147;
	{
	.reg .b32 %temp; 
	mov.b64 	{%r2721, %temp}, %fd677;
	}
	{
	.reg .b32 %temp; 
	mov.b64 	{%temp, %r2720}, %fd677;
	}
	// begin inline asm
	shf.r.wrap.b32 %r2715, %r2721, %r2720, %r3050;
	// end inline asm
	// begin inline asm
	shf.r.wrap.b32 %r2719, %r2720, %r2721, %r3050;
	// end inline asm
	mov.b64 	%fd678, {%r2715, %r2719};
	mov.b64 	%rd1148, %fd678;
	add.s64 	%rd1149, %rd1142, %rd1148;
	xor.b64  	%rd1150, %rd1149, %rd1144;
	mov.b64 	%fd679, %rd1150;
	{
	.reg .b32 %temp; 
	mov.b64 	{%temp, %r2729}, %fd679;
	}
	{
	.reg .b32 %temp; 
	mov.b64 	{%r2728, %temp}, %fd679;
	}
	// begin inline asm
	shf.r.wrap.b32 %r2723, %r2729, %r2728, %r2954;
	// end inline asm
	// begin inline asm
	shf.r.wrap.b32 %r2727, %r2728, %r2729, %r2954;
	// end inline asm
	mov.b64 	%fd680, {%r2723, %r2727};
	mov.b64 	%rd1151, %fd680;
	add.s64 	%rd1152, %rd1104, %rd1123;
	xor.b64  	%rd1153, %rd1152, %rd1092;
	mov.b64 	%fd681, %rd1153;
	{
	.reg .b32 %temp; 
	mov.b64 	{%temp, %r2737}, %fd681;
	}
	{
	.reg .b32 %temp; 
	mov.b64 	{%r2736, %temp}, %fd681;
	}
	// begin inline asm
	shf.r.wrap.b32 %r2731, %r2737, %r2736, %r3034;
	// end inline asm
	// begin inline asm
	shf.r.wrap.b32 %r2735, %r2736, %r2737, %r3034;
	// end inline asm
	mov.b64 	%fd682, {%r2731, %r2735};
	mov.b64 	%rd1154, %fd682;
	add.s64 	%rd1155, %rd1135, %rd1154;
	xor.b64  	%rd1156, %rd1155, %rd1123;
	mov.b64 	%fd683, %rd1156;
	{
	.reg .b32 %temp; 
	mov.b64 	{%r2745, %temp}, %fd683;
	}
	{
	.reg .b32 %temp; 
	mov.b64 	{%temp, %r2744}, %fd683;
	}
	// begin inline asm
	shf.r.wrap.b32 %r2739, %r2745, %r2744, %r3042;
	// end inline asm
	// begin inline asm
	shf.r.wrap.b32 %r2743, %r2744, %r2745, %r3042;
	// end inline asm
	mov.b64 	%fd684, {%r2739, %r2743};
	mov.b64 	%rd1157, %fd684;
	add.s64 	%rd1158, %rd1152, %rd1157;
	xor.b64  	%rd1159, %rd1158, %rd1154;
	mov.b64 	%fd685, %rd1159;
	{
	.reg .b32 %temp; 
	mov.b64 	{%r2753, %temp}, %fd685;
	}
	{
	.reg .b32 %temp; 
	mov.b64 	{%temp, %r2752}, %fd685;
	}
	// begin inline asm
	shf.r.wrap.b32 %r2747, %r2753, %r2752, %r3050;
	// end inline asm
	// begin inline asm
	shf.r.wrap.b32 %r2751, %r2752, %r2753, %r3050;
	// end inline asm
	mov.b64 	%fd686, {%r2747, %r2751};
	mov.b64 	%rd1160, %fd686;
	add.s64 	%rd1161, %rd1155, %rd1160;
	xor.b64  	%rd1162, %rd1161, %rd1157;
	mov.b64 	%fd687, %rd1162;
	{
	.reg .b32 %temp; 
	mov.b64 	{%temp, %r2761}, %fd687;
	}
	{
	.reg .b32 %temp; 
	mov.b64 	{%r2760, %temp}, %fd687;
	}
	// begin inline asm
	shf.r.wrap.b32 %r2755, %r2761, %r2760, %r2954;
	// end inline asm
	// begin inline asm
	shf.r.wrap.b32 %r2759, %r2760, %r2761, %r2954;
	// end inline asm
	mov.b64 	%fd688, {%r2755, %r2759};
	mov.b64 	%rd1163, %fd688;
	add.s64 	%rd1164, %rd1118, %rd1137;
	xor.b64  	%rd1165, %rd1164, %rd1106;
	mov.b64 	%fd689, %rd1165;
	{
	.reg .b32 %temp; 
	mov.b64 	{%temp, %r2769}, %fd689;
	}
	{
	.reg .b32 %temp; 
	mov.b64 	{%r2768, %temp}, %fd689;
	}
	// begin inline asm
	shf.r.wrap.b32 %r2763, %r2769, %r2768, %r3034;
	// end inline asm
	// begin inline asm
	shf.r.wrap.b32 %r2767, %r2768, %r2769, %r3034;
	// end inline asm
	mov.b64 	%fd690, {%r2763, %r2767};
	mov.b64 	%rd1166, %fd690;
	add.s64 	%rd1167, %rd1093, %rd1166;
	xor.b64  	%rd1168, %rd1167, %rd1137;
	mov.b64 	%fd691, %rd1168;
	{
	.reg .b32 %temp; 
	mov.b64 	{%r2777, %temp}, %fd691;
	}
	{
	.reg .b32 %temp; 
	mov.b64 	{%temp, %r2776}, %fd691;
	}
	// begin inline asm
	shf.r.wrap.b32 %r2771, %r2777, %r2776, %r3042;
	// end inline asm
	// begin inline asm
	shf.r.wrap.b32 %r2775, %r2776, %r2777, %r3042;
	// end inline asm
	mov.b64 	%fd692, {%r2771, %r2775};
	mov.b64 	%rd1169, %fd692;
	add.s64 	%rd1170, %rd1164, %rd1169;
	xor.b64  	%rd1171, %rd1170, %rd1166;
	mov.b64 	%fd693, %rd1171;
	{
	.reg .b32 %temp; 
	mov.b64 	{%r2785, %temp}, %fd693;
	}
	{
	.reg .b32 %temp; 
	mov.b64 	{%temp, %r2784}, %fd693;
	}
	// begin inline asm
	shf.r.wrap.b32 %r2779, %r2785, %r2784, %r3050;
	// end inline asm
	// begin inline asm
	shf.r.wrap.b32 %r2783, %r2784, %r2785, %r3050;
	// end inline asm
	mov.b64 	%fd694, {%r2779, %r2783};
	mov.b64 	%rd1172, %fd694;
	add.s64 	%rd1173, %rd1167, %rd1172;
	xor.b64  	%rd1174, %rd1173, %rd1169;
	mov.b64 	%fd695, %rd1174;
	{
	.reg .b32 %temp; 
	mov.b64 	{%temp, %r2793}, %fd695;
	}
	{
	.reg .b32 %temp; 
	mov.b64 	{%r2792, %temp}, %fd695;
	}
	// begin inline asm
	shf.r.wrap.b32 %r2787, %r2793, %r2792, %r2954;
	// end inline asm
	// begin inline asm
	shf.r.wrap.b32 %r2791, %r2792, %r2793, %r2954;
	// end inline asm
	mov.b64 	%fd696, {%r2787, %r2791};
	mov.b64 	%rd1175, %fd696;
	add.s64 	%rd1176, %rd1132, %rd1095;
	xor.b64  	%rd1177, %rd1176, %rd1120;
	mov.b64 	%fd697, %rd1177;
	{
	.reg .b32 %temp; 
	mov.b64 	{%temp, %r2801}, %fd697;
	}
	{
	.reg .b32 %temp; 
	mov.b64 	{%r2800, %temp}, %fd697;
	}
	// begin inline asm
	shf.r.wrap.b32 %r2795, %r2801, %r2800, %r3034;
	// end inline asm
	// begin inline asm
	shf.r.wrap.b32 %r2799, %r2800, %r2801, %r3034;
	// end inline asm
	mov.b64 	%fd698, {%r2795, %r2799};
	mov.b64 	%rd1178, %fd698;
	add.s64 	%rd1179, %rd1107, %rd1178;
	xor.b64  	%rd1180, %rd1179, %rd1095;
	mov.b64 	%fd699, %rd1180;
	{
	.reg .b32 %temp; 
	mov.b64 	{%r2809, %temp}, %fd699;
	}
	{
	.reg .b32 %temp; 
	mov.b64 	{%temp, %r2808}, %fd699;
	}
	// begin inline asm
	shf.r.wrap.b32 %r2803, %r2809, %r2808, %r3042;
	// end inline asm
	// begin inline asm
	shf.r.wrap.b32 %r2807, %r2808, %r2809, %r3042;
	// end inline asm
	mov.b64 	%fd700, {%r2803, %r2807};
	mov.b64 	%rd1181, %fd700;
	add.s64 	%rd1182, %rd1176, %rd1181;
	xor.b64  	%rd1183, %rd1182, %rd1178;
	mov.b64 	%fd701, %rd1183;
	{
	.reg .b32 %temp; 
	mov.b64 	{%r2817, %temp}, %fd701;
	}
	{
	.reg .b32 %temp; 
	mov.b64 	{%temp, %r2816}, %fd701;
	}
	// begin inline asm
	shf.r.wrap.b32 %r2811, %r2817, %r2816, %r3050;
	// end inline asm
	// begin inline asm
	shf.r.wrap.b32 %r2815, %r2816, %r2817, %r3050;
	// end inline asm
	mov.b64 	%fd702, {%r2811, %r2815};
	mov.b64 	%rd1184, %fd702;
	add.s64 	%rd1185, %rd1179, %rd1184;
	xor.b64  	%rd1186, %rd1185, %rd1181;
	mov.b64 	%fd703, %rd1186;
	{
	.reg .b32 %temp; 
	mov.b64 	{%temp, %r2825}, %fd703;
	}
	{
	.reg .b32 %temp; 
	mov.b64 	{%r2824, %temp}, %fd703;
	}
	// begin inline asm
	shf.r.wrap.b32 %r2819, %r2825, %r2824, %r2954;
	// end inline asm
	// begin inline asm
	shf.r.wrap.b32 %r2823, %r2824, %r2825, %r2954;
	// end inline asm
	mov.b64 	%fd704, {%r2819, %r2823};
	mov.b64 	%rd1187, %fd704;
	add.s64 	%rd1188, %rd1146, %rd1187;
	xor.b64  	%rd1189, %rd1188, %rd1160;
	mov.b64 	%fd705, %rd1189;
	{
	.reg .b32 %temp; 
	mov.b64 	{%temp, %r2833}, %fd705;
	}
	{
	.reg .b32 %temp; 
	mov.b64 	{%r2832, %temp}, %fd705;
	}
	// begin inline asm
	shf.r.wrap.b32 %r2827, %r2833, %r2832, %r3034;
	// end inline asm
	// begin inline asm
	shf.r.wrap.b32 %r2831, %r2832, %r2833, %r3034;
	// end inline asm
	mov.b64 	%fd706, {%r2827, %r2831};
	mov.b64 	%rd1190, %fd706;
	add.s64 	%rd1191, %rd1173, %rd1190;
	xor.b64  	%rd1192, %rd1191, %rd1187;
	mov.b64 	%fd707, %rd1192;
	{
	.reg .b32 %temp; 
	mov.b64 	{%r2841, %temp}, %fd707;
	}
	{
	.reg .b32 %temp; 
	mov.b64 	{%temp, %r2840}, %fd707;
	}
	// begin inline asm
	shf.r.wrap.b32 %r2835, %r2841, %r2840, %r3042;
	// end inline asm
	// begin inline asm
	shf.r.wrap.b32 %r2839, %r2840, %r2841, %r3042;
	// end inline asm
	mov.b64 	%fd708, {%r2835, %r2839};
	mov.b64 	%rd1193, %fd708;
	add.s64 	%rd1194, %rd1188, %rd1193;
	xor.b64  	%rd1195, %rd1194, %rd1190;
	mov.b64 	%fd709, %rd1195;
	{
	.reg .b32 %temp; 
	mov.b64 	{%r2849, %temp}, %fd709;
	}
	{
	.reg .b32 %temp; 
	mov.b64 	{%temp, %r2848}, %fd709;
	}
	// begin inline asm
	shf.r.wrap.b32 %r2843, %r2849, %r2848, %r3050;
	// end inline asm
	// begin inline asm
	shf.r.wrap.b32 %r2847, %r2848, %r2849, %r3050;
	// end inline asm
	mov.b64 	%fd710, {%r2843, %r2847};
	mov.b64 	%rd1196, %fd710;
	add.s64 	%rd1197, %rd1191, %rd1196;
	xor.b64  	%rd1198, %rd1197, %rd1193;
	mov.b64 	%fd711, %rd1198;
	{
	.reg .b32 %temp; 
	mov.b64 	{%temp, %r2857}, %fd711;
	}
	{
	.reg .b32 %temp; 
	mov.b64 	{%r2856, %temp}, %fd711;
	}
	// begin inline asm
	shf.r.wrap.b32 %r2851, %r2857, %r2856, %r2954;
	// end inline asm
	// begin inline asm
	shf.r.wrap.b32 %r2855, %r2856, %r2857, %r2954;
	// end inline asm
	mov.b64 	%fd712, {%r2851, %r2855};
	mov.b64 	%rd1199, %fd712;
	add.s64 	%rd1200, %rd1158, %rd1151;
	add.s64 	%rd1201, %rd1200, %rd70;
	xor.b64  	%rd1202, %rd1201, %rd1172;
	mov.b64 	%fd713, %rd1202;
	{
	.reg .b32 %temp; 
	mov.b64 	{%temp, %r2865}, %fd713;
	}
	{
	.reg .b32 %temp; 
	mov.b64 	{%r2864, %temp}, %fd713;
	}
	// begin inline asm
	shf.r.wrap.b32 %r2859, %r2865, %r2864, %r3034;
	// end inline asm
	// begin inline asm
	shf.r.wrap.b32 %r2863, %r2864, %r2865, %r3034;
	// end inline asm
	mov.b64 	%fd714, {%r2859, %r2863};
	mov.b64 	%rd1203, %fd714;
	add.s64 	%rd1204, %rd1185, %rd1203;
	xor.b64  	%rd1205, %rd1204, %rd1151;
	mov.b64 	%fd715, %rd1205;
	{
	.reg .b32 %temp; 
	mov.b64 	{%r2873, %temp}, %fd715;
	}
	{
	.reg .b32 %temp; 
	mov.b64 	{%temp, %r2872}, %fd715;
	}
	// begin inline asm
	shf.r.wrap.b32 %r2867, %r2873, %r2872, %r3042;
	// end inline asm
	// begin inline asm
	shf.r.wrap.b32 %r2871, %r2872, %r2873, %r3042;
	// end inline asm
	mov.b64 	%fd716, {%r2867, %r2871};
	mov.b64 	%rd1206, %fd716;
	add.s64 	%rd1207, %rd17, %rd1201;
	add.s64 	%rd1208, %rd1207, %rd1206;
	xor.b64  	%rd1209, %rd1208, %rd1203;
	mov.b64 	%fd717, %rd1209;
	{
	.reg .b32 %temp; 
	mov.b64 	{%r2881, %temp}, %fd717;
	}
	{
	.reg .b32 %temp; 
	mov.b64 	{%temp, %r2880}, %fd717;
	}
	// begin inline asm
	shf.r.wrap.b32 %r2875, %r2881, %r2880, %r3050;
	// end inline asm
	// begin inline asm
	shf.r.wrap.b32 %r2879, %r2880, %r2881, %r3050;
	// end inline asm
	mov.b64 	%fd718, {%r2875, %r2879};
	mov.b64 	%rd1210, %fd718;
	add.s64 	%rd1211, %rd1204, %rd1210;
	xor.b64  	%rd1212, %rd1211, %rd1206;
	mov.b64 	%fd719, %rd1212;
	{
	.reg .b32 %temp; 
	mov.b64 	{%temp, %r2889}, %fd719;
	}
	{
	.reg .b32 %temp; 
	mov.b64 	{%r2888, %temp}, %fd719;
	}
	// begin inline asm
	shf.r.wrap.b32 %r2883, %r2889, %r2888, %r2954;
	// end inline asm
	// begin inline asm
	shf.r.wrap.b32 %r2887, %r2888, %r2889, %r2954;
	// end inline asm
	mov.b64 	%fd720, {%r2883, %r2887};
	mov.b64 	%rd1213, %fd720;
	add.s64 	%rd1214, %rd1170, %rd1163;
	add.s64 	%rd1215, %rd1214, %rd19;
	xor.b64  	%rd1216, %rd1215, %rd1184;
	mov.b64 	%fd721, %rd1216;
	{
	.reg .b32 %temp; 
	mov.b64 	{%temp, %r2897}, %fd721;
	}
	{
	.reg .b32 %temp; 
	mov.b64 	{%r2896, %temp}, %fd721;
	}
	// begin inline asm
	shf.r.wrap.b32 %r2891, %r2897, %r2896, %r3034;
	// end inline asm
	// begin inline asm
	shf.r.wrap.b32 %r2895, %r2896, %r2897, %r3034;
	// end inline asm
	mov.b64 	%fd722, {%r2891, %r2895};
	mov.b64 	%rd1217, %fd722;
	add.s64 	%rd1218, %rd1149, %rd1217;
	xor.b64  	%rd1219, %rd1218, %rd1163;
	mov.b64 	%fd723, %rd1219;
	{
	.reg .b32 %temp; 
	mov.b64 	{%r2905, %temp}, %fd723;
	}
	{
	.reg .b32 %temp; 
	mov.b64 	{%temp, %r2904}, %fd723;
	}
	// begin inline asm
	shf.r.wrap.b32 %r2899, %r2905, %r2904, %r3042;
	// end inline asm
	// begin inline asm
	shf.r.wrap.b32 %r2903, %r2904, %r2905, %r3042;
	// end inline asm
	mov.b64 	%fd724, {%r2899, %r2903};
	mov.b64 	%rd1220, %fd724;
	add.s64 	%rd1221, %rd1215, %rd1220;
	xor.b64  	%rd1222, %rd1221, %rd1217;
	mov.b64 	%fd725, %rd1222;
	{
	.reg .b32 %temp; 
	mov.b64 	{%r2913, %temp}, %fd725;
	}
	{
	.reg .b32 %temp; 
	mov.b64 	{%temp, %r2912}, %fd725;
	}
	// begin inline asm
	shf.r.wrap.b32 %r2907, %r2913, %r2912, %r3050;
	// end inline asm
	// begin inline asm
	shf.r.wrap.b32 %r2911, %r2912, %r2913, %r3050;
	// end inline asm
	mov.b64 	%fd726, {%r2907, %r2911};
	mov.b64 	%rd1223, %fd726;
	add.s64 	%rd1224, %rd1218, %rd1223;
	xor.b64  	%rd1225, %rd1224, %rd1220;
	mov.b64 	%fd727, %rd1225;
	{
	.reg .b32 %temp; 
	mov.b64 	{%temp, %r2921}, %fd727;
	}
	{
	.reg .b32 %temp; 
	mov.b64 	{%r2920, %temp}, %fd727;
	}
	// begin inline asm
	shf.r.wrap.b32 %r2915, %r2921, %r2920, %r2954;
	// end inline asm
	// begin inline asm
	shf.r.wrap.b32 %r2919, %r2920, %r2921, %r2954;
	// end inline asm
	mov.b64 	%fd728, {%r2915, %r2919};
	mov.b64 	%rd1226, %fd728;
	add.s64 	%rd1227, %rd1182, %rd1175;
	xor.b64  	%rd1228, %rd1227, %rd1148;
	mov.b64 	%fd729, %rd1228;
	{
	.reg .b32 %temp; 
	mov.b64 	{%temp, %r2929}, %fd729;
	}
	{
	.reg .b32 %temp; 
	mov.b64 	{%r2928, %temp}, %fd729;
	}
	// begin inline asm
	shf.r.wrap.b32 %r2923, %r2929, %r2928, %r3034;
	// end inline asm
	// begin inline asm
	shf.r.wrap.b32 %r2927, %r2928, %r2929, %r3034;
	// end inline asm
	mov.b64 	%fd730, {%r2923, %r2927};
	mov.b64 	%rd1229, %fd730;
	add.s64 	%rd1230, %rd1161, %rd1229;
	xor.b64  	%rd1231, %rd1230, %rd1175;
	mov.b64 	%fd731, %rd1231;
	{
	.reg .b32 %temp; 
	mov.b64 	{%r2937, %temp}, %fd731;
	}
	{
	.reg .b32 %temp; 
	mov.b64 	{%temp, %r2936}, %fd731;
	}
	// begin inline asm
	shf.r.wrap.b32 %r2931, %r2937, %r2936, %r3042;
	// end inline asm
	// begin inline asm
	shf.r.wrap.b32 %r2935, %r2936, %r2937, %r3042;
	// end inline asm
	mov.b64 	%fd732, {%r2931, %r2935};
	mov.b64 	%rd1232, %fd732;
	add.s64 	%rd1233, %rd13, %rd1227;
	add.s64 	%rd1234, %rd1233, %rd1232;
	xor.b64  	%rd1235, %rd1234, %rd1229;
	mov.b64 	%fd733, %rd1235;
	{
	.reg .b32 %temp; 
	mov.b64 	{%r2945, %temp}, %fd733;
	}
	{
	.reg .b32 %temp; 
	mov.b64 	{%temp, %r2944}, %fd733;
	}
	// begin inline asm
	shf.r.wrap.b32 %r2939, %r2945, %r2944, %r3050;
	// end inline asm
	// begin inline asm
	shf.r.wrap.b32 %r2943, %r2944, %r2945, %r3050;
	// end inline asm
	mov.b64 	%fd734, {%r2939, %r2943};
	mov.b64 	%rd1236, %fd734;
	add.s64 	%rd1237, %rd1230, %rd1236;
	xor.b64  	%rd1238, %rd1237, %rd1232;
	mov.b64 	%fd735, %rd1238;
	{
	.reg .b32 %temp; 
	mov.b64 	{%temp, %r2953}, %fd735;
	}
	{
	.reg .b32 %temp; 
	mov.b64 	{%r2952, %temp}, %fd735;
	}
	// begin inline asm
	shf.r.wrap.b32 %r2947, %r2953, %r2952, %r2954;
	// end inline asm
	// begin inline asm
	shf.r.wrap.b32 %r2951, %r2952, %r2953, %r2954;
	// end inline asm
	mov.b64 	%fd736, {%r2947, %r2951};
	mov.b64 	%rd1239, %fd736;
	add.s64 	%rd1240, %rd1194, %rd1213;
	add.s64 	%rd1241, %rd1240, %rd2;
	xor.b64  	%rd1242, %rd1241, %rd1236;
	mov.b64 	%fd737, %rd1242;
	{
	.reg .b32 %temp; 
	mov.b64 	{%temp, %r2961}, %fd737;
	}
	{
	.reg .b32 %temp; 
	mov.b64 	{%r2960, %temp}, %fd737;
	}
	// begin inline asm
	shf.r.wrap.b32 %r2955, %r2961, %r2960, %r3034;
	// end inline asm
	// begin inline asm
	shf.r.wrap.b32 %r2959, %r2960, %r2961, %r3034;
	// end inline asm
	mov.b64 	%fd738, {%r2955, %r2959};
	mov.b64 	%rd1243, %fd738;
	add.s64 	%rd23, %rd1224, %rd1243;
	xor.b64  	%rd1244, %rd23, %rd1213;
	mov.b64 	%fd739, %rd1244;
	{
	.reg .b32 %temp; 
	mov.b64 	{%r2969, %temp}, %fd739;
	}
	{
	.reg .b32 %temp; 
	mov.b64 	{%temp, %r2968}, %fd739;
	}
	// begin inline asm
	shf.r.wrap.b32 %r2963, %r2969, %r2968, %r3042;
	// end inline asm
	// begin inline asm
	shf.r.wrap.b32 %r2967, %r2968, %r2969, %r3042;
	// end inline asm
	mov.b64 	%fd740, {%r2963, %r2967};
	mov.b64 	%rd1245, %fd740;
	add.s64 	%rd1246, %rd1241, %rd1245;
	xor.b64  	%rd1247, %rd1246, %rd1243;
	mov.b64 	%fd741, %rd1247;
	{
	.reg .b32 %temp; 
	mov.b64 	{%r2977, %temp}, %fd741;
	}
	{
	.reg .b32 %temp; 
	mov.b64 	{%temp, %r2976}, %fd741;
	}
	// begin inline asm
	shf.r.wrap.b32 %r2971, %r2977, %r2976, %r3050;
	// end inline asm
	// begin inline asm
	shf.r.wrap.b32 %r2975, %r2976, %r2977, %r3050;
	// end inline asm
	add.s64 	%rd1248, %rd1208, %rd1226;
	add.s64 	%rd1249, %rd1248, %rd1;
	xor.b64  	%rd1250, %rd1249, %rd1196;
	mov.b64 	%fd742, %rd1250;
	{
	.reg .b32 %temp; 
	mov.b64 	{%temp, %r2985}, %fd742;
	}
	{
	.reg .b32 %temp; 
	mov.b64 	{%r2984, %temp}, %fd742;
	}
	// begin inline asm
	shf.r.wrap.b32 %r2979, %r2985, %r2984, %r3034;
	// end inline asm
	// begin inline asm
	shf.r.wrap.b32 %r2983, %r2984, %r2985, %r3034;
	// end inline asm
	mov.b64 	%fd743, {%r2979, %r2983};
	mov.b64 	%rd1251, %fd743;
	add.s64 	%rd24, %rd1237, %rd1251;
	xor.b64  	%rd1252, %rd24, %rd1226;
	mov.b64 	%fd744, %rd1252;
	{
	.reg .b32 %temp; 
	mov.b64 	{%r2993, %temp}, %fd744;
	}
	{
	.reg .b32 %temp; 
	mov.b64 	{%temp, %r2992}, %fd744;
	}
	// begin inline asm
	shf.r.wrap.b32 %r2987, %r2993, %r2992, %r3042;
	// end inline asm
	// begin inline asm
	shf.r.wrap.b32 %r2991, %r2992, %r2993, %r3042;
	// end inline asm
	mov.b64 	%fd745, {%r2987, %r2991};
	mov.b64 	%rd1253, %fd745;
	add.s64 	%rd1254, %rd6, %rd1249;
	add.s64 	%rd25, %rd1254, %rd1253;
	xor.b64  	%rd1255, %rd25, %rd1251;
	mov.b64 	%fd746, %rd1255;
	{
	.reg .b32 %temp; 
	mov.b64 	{%r3001, %temp}, %fd746;
	}
	{
	.reg .b32 %temp; 
	mov.b64 	{%temp, %r3000}, %fd746;
	}
	// begin inline asm
	shf.r.wrap.b32 %r2995, %r3001, %r3000, %r3050;
	// end inline asm
	// begin inline asm
	shf.r.wrap.b32 %r2999, %r3000, %r3001, %r3050;
	// end inline asm
	add.s64 	%rd1256, %rd1221, %rd1239;
	xor.b64  	%rd1257, %rd1256, %rd1210;
	mov.b64 	%fd747, %rd1257;
	{
	.reg .b32 %temp; 
	mov.b64 	{%temp, %r3009}, %fd747;
	}
	{
	.reg .b32 %temp; 
	mov.b64 	{%r3008, %temp}, %fd747;
	}
	// begin inline asm
	shf.r.wrap.b32 %r3003, %r3009, %r3008, %r3034;
	// end inline asm
	// begin inline asm
	shf.r.wrap.b32 %r3007, %r3008, %r3009, %r3034;
	// end inline asm
	mov.b64 	%fd748, {%r3003, %r3007};
	mov.b64 	%rd1258, %fd748;
	add.s64 	%rd1259, %rd1197, %rd1258;
	xor.b64  	%rd1260, %rd1259, %rd1239;
	mov.b64 	%fd749, %rd1260;
	{
	.reg .b32 %temp; 
	mov.b64 	{%r3017, %temp}, %fd749;
	}
	{
	.reg .b32 %temp; 
	mov.b64 	{%temp, %r3016}, %fd749;
	}
	// begin inline asm
	shf.r.wrap.b32 %r3011, %r3017, %r3016, %r3042;
	// end inline asm
	// begin inline asm
	shf.r.wrap.b32 %r3015, %r3016, %r3017, %r3042;
	// end inline asm
	mov.b64 	%fd750, {%r3011, %r3015};
	mov.b64 	%rd1261, %fd750;
	add.s64 	%rd1262, %rd14, %rd1256;
	add.s64 	%rd26, %rd1262, %rd1261;
	xor.b64  	%rd1263, %rd26, %rd1258;
	mov.b64 	%fd751, %rd1263;
	{
	.reg .b32 %temp; 
	mov.b64 	{%r3025, %temp}, %fd751;
	}
	{
	.reg .b32 %temp; 
	mov.b64 	{%temp, %r3024}, %fd751;
	}
	// begin inline asm
	shf.r.wrap.b32 %r3019, %r3025, %r3024, %r3050;
	// end inline asm
	// begin inline asm
	shf.r.wrap.b32 %r3023, %r3024, %r3025, %r3050;
	// end inline asm
	mov.b64 	%fd752, {%r3019, %r3023};
	mov.b64 	%rd1264, %fd752;
	add.s64 	%rd1265, %rd1259, %rd1264;
	add.s64 	%rd1266, %rd1234, %rd1199;
	add.s64 	%rd1267, %rd1266, %rd12;
	xor.b64  	%rd1268, %rd1267, %rd1223;
	mov.b64 	%fd753, %rd1268;
	{
	.reg .b32 %temp; 
	mov.b64 	{%temp, %r3033}, %fd753;
	}
	{
	.reg .b32 %temp; 
	mov.b64 	{%r3032, %temp}, %fd753;
	}
	// begin inline asm
	shf.r.wrap.b32 %r3027, %r3033, %r3032, %r3034;
	// end inline asm
	// begin inline asm
	shf.r.wrap.b32 %r3031, %r3032, %r3033, %r3034;
	// end inline asm
	mov.b64 	%fd754, {%r3027, %r3031};
	mov.b64 	%rd1269, %fd754;
	add.s64 	%rd27, %rd1211, %rd1269;
	xor.b64  	%rd1270, %rd27, %rd1199;
	mov.b64 	%fd755, %rd1270;
	{
	.reg .b32 %temp; 
	mov.b64 	{%r3041, %temp}, %fd755;
	}
	{
	.reg .b32 %temp; 
	mov.b64 	{%temp, %r3040}, %fd755;
	}
	// begin inline asm
	shf.r.wrap.b32 %r3035, %r3041, %r3040, %r3042;
	// end inline asm
	// begin inline asm
	shf.r.wrap.b32 %r3039, %r3040, %r3041, %r3042;
	// end inline asm
	mov.b64 	%fd756, {%r3035, %r3039};
	mov.b64 	%rd1271, %fd756;
	add.s64 	%rd1272, %rd7, %rd1267;
	add.s64 	%rd28, %rd1272, %rd1271;
	xor.b64  	%rd1273, %rd28, %rd1269;
	mov.b64 	%fd757, %rd1273;
	{
	.reg .b32 %temp; 
	mov.b64 	{%r3049, %temp}, %fd757;
	}
	{
	.reg .b32 %temp; 
	mov.b64 	{%temp, %r3048}, %fd757;
	}
	// begin inline asm
	shf.r.wrap.b32 %r3043, %r3049, %r3048, %r3050;
	// end inline asm
	// begin inline asm
	shf.r.wrap.b32 %r3047, %r3048, %r3049, %r3050;
	// end inline asm
	xor.b64  	%rd1274, %rd1246, %rd1265;
	xor.b64  	%rd29, %rd1274, 7640891576939301160;
	cvt.u32.u64 	%r3056, %rd29;
	setp.ne.s32 	%p1, %r3056, 0;
	@%p1 bra 	$L__BB0_5;
	mov.b64 	%fd758, {%r2971, %r2975};
	mov.b64 	%rd1275, %fd758;
	add.s64 	%rd1276, %rd23, %rd1275;
	mov.b64 	%fd759, {%r2995, %r2999};
	mov.b64 	%rd1277, %fd759;
	add.s64 	%rd1278, %rd24, %rd1277;
	mov.b64 	%fd760, {%r3043, %r3047};
	mov.b64 	%rd1279, %fd760;
	add.s64 	%rd1280, %rd27, %rd1279;
	xor.b64  	%rd30, %rd25, %rd1280;
	xor.b64  	%rd31, %rd1276, %rd26;
	xor.b64  	%rd32, %rd1278, %rd28;
	or.b32  	%r3057, %r3058, %r2;
	setp.eq.s32 	%p3, %r3057, 0;
	@%p3 bra 	$L__BB0_4;
	ld.param.u64 	%rd1289, [_Z10nonceGrindPmPhS__param_2];
	ld.param.u64 	%rd1288, [_Z10nonceGrindPmPhS__param_1];
	cvta.to.global.u64 	%rd1281, %rd1288;
	xor.b64  	%rd1282, %rd32, -6534734903238641935;
	xor.b64  	%rd1283, %rd31, 4354685564936845355;
	xor.b64  	%rd1284, %rd30, -4942790177534073029;
	ld.global.u64 	%rd1285, [%rd22+32];
	cvta.to.global.u64 	%rd1286, %rd1289;
	st.global.u64 	[%rd1286], %rd1285;
	st.global.u64 	[%rd1281], %rd29;
	st.global.u64 	[%rd1281+8], %rd1284;
	st.global.u64 	[%rd1281+16], %rd1283;
	st.global.u64 	[%rd1281+24], %rd1282;
$L__BB0_4:
	ret;
$L__BB0_5:
	add.s32 	%r3058, %r3058, 1;
	setp.eq.s32 	%p2, %r3058, 64;
	@%p2 bra 	$L__BB0_4;
	bra.uni 	$L__BB0_1;

}


// ===== COMPILED SASS (sm_100) =====

	.target	sm_100

	.elftype	@"ET_EXEC"


//--------------------- .note.nv.tkinfo           --------------------------
	.section	.note.nv.tkinfo,"",@"SHT_NOTE"
	.sectionflags	@"SHF_NOTE_NV_TKINFO"
	.tkinfo
        /*0018*/ 	.word	0x00000002
        /*0030*/ 	.string	""
        /*0030*/ 	.string	"ptxas"
        /*0030*/ 	.string	"Cuda compilation tools, release 13.0, V13.0.88"
        /*0030*/ 	.string	"Build cuda_13.0.r13.0/compiler.36424714_0"
        /*0030*/ 	.string	"-arch sm_100 -m 64 "



//--------------------- .note.nv.cuinfo           --------------------------
	.section	.note.nv.cuinfo,"",@"SHT_NOTE"
	.sectionflags	@"SHF_NOTE_NV_CUINFO"
        /*0018*/ 	.short	0x0002
        /*001a*/ 	.short	0x0064
        /*001c*/ 	.short	0x0082
	.zero		2


//--------------------- .nv.info                  --------------------------
	.section	.nv.info,"",@"SHT_CUDA_INFO"
	.align	4


	//----- nvinfo : EIATTR_REGCOUNT
	.align		4
        /*0000*/ 	.byte	0x04, 0x2f
        /*0002*/ 	.short	(.L_1 - .L_0)
	.align		4
.L_0:
        /*0004*/ 	.word	index@(_Z10nonceGrindPmPhS_)
        /*0008*/ 	.word	0x00000040


	//----- nvinfo : EIATTR_FRAME_SIZE
	.align		4
.L_1:
        /*000c*/ 	.byte	0x04, 0x11
        /*000e*/ 	.short	(.L_3 - .L_2)
	.align		4
.L_2:
        /*0010*/ 	.word	index@(_Z10nonceGrindPmPhS_)
        /*0014*/ 	.word	0x00000060


	//----- nvinfo : EIATTR_MIN_STACK_SIZE
	.align		4
.L_3:
        /*0018*/ 	.byte	0x04, 0x12
        /*001a*/ 	.short	(.L_5 - .L_4)
	.align		4
.L_4:
        /*001c*/ 	.word	index@(_Z10nonceGrindPmPhS_)
        /*0020*/ 	.word	0x00000060
.L_5:


//--------------------- .nv.compat                --------------------------
	.section	.nv.compat,"",@"SHT_CUDA_COMPAT_INFO"
	.align	4
        /*0000*/ 	.byte	0x02, 0x09, 0x00, 0x00, 0x02, 0x02, 0x01, 0x00, 0x02, 0x05, 0x05, 0x00, 0x03, 0x07, 0x01, 0x01
        /*0010*/ 	.byte	0x02, 0x03, 0x00, 0x00, 0x02, 0x06, 0x01, 0x00, 0x04, 0x0b, 0x08, 0x00, 0x09, 0x00, 0x00, 0x00
        /*0020*/ 	.byte	0x00, 0x00, 0x00, 0x00


//--------------------- .nv.info._Z10nonceGrindPmPhS_ --------------------------
	.section	.nv.info._Z10nonceGrindPmPhS_,"",@"SHT_CUDA_INFO"
	.sectionflags	@""
	.align	4


	//----- nvinfo : EIATTR_CUDA_API_VERSION
	.align		4
        /*0000*/ 	.byte	0x04, 0x37
        /*0002*/ 	.short	(.L_7 - .L_6)
.L_6:
        /*0004*/ 	.word	0x00000082


	//----- nvinfo : EIATTR_KPARAM_INFO
	.align		4
.L_7:
        /*0008*/ 	.byte	0x04, 0x17
        /*000a*/ 	.short	(.L_9 - .L_8)
.L_8:
        /*000c*/ 	.word	0x00000000
        /*0010*/ 	.short	0x0002
        /*0012*/ 	.short	0x0010
        /*0014*/ 	.byte	0x00, 0xf5, 0x21, 0x00


	//----- nvinfo : EIATTR_KPARAM_INFO
	.align		4
.L_9:
        /*0018*/ 	.byte	0x04, 0x17
        /*001a*/ 	.short	(.L_11 - .L_10)
.L_10:
        /*001c*/ 	.word	0x00000000
        /*0020*/ 	.short	0x0001
        /*0022*/ 	.short	0x0008
        /*0024*/ 	.byte	0x00, 0xf5, 0x21, 0x00


	//----- nvinfo : EIATTR_KPARAM_INFO
	.align		4
.L_11:
        /*0028*/ 	.byte	0x04, 0x17
        /*002a*/ 	.short	(.L_13 - .L_12)
.L_12:
        /*002c*/ 	.word	0x00000000
        /*0030*/ 	.short	0x0000
        /*0032*/ 	.short	0x0000
        /*0034*/ 	.byte	0x00, 0xf5, 0x21, 0x00


	//----- nvinfo : EIATTR_SPARSE_MMA_MASK
	.align		4
.L_13:
        /*0038*/ 	.byte	0x03, 0x50
        /*003a*/ 	.short	0x0000


	//----- nvinfo : EIATTR_MAXREG_COUNT
	.align		4
        /*003c*/ 	.byte	0x03, 0x1b
        /*003e*/ 	.short	0x0040


	//----- nvinfo : EIATTR_ANNOTATIONS
	.align		4
        /*0040*/ 	.byte	0x04, 0x55
        /*0042*/ 	.short	(.L_15 - .L_14)


	//   ....[0]....
.L_14:
        /*0044*/ 	.word	0x00000001
        /*0048*/ 	.byte	0x30, 0x01, 0x00, 0x00, 0x01, 0x00, 0x00, 0x00, 0xd0, 0x04, 0x00, 0x00, 0x01, 0x00, 0x00, 0x00
        /* <DEDUP_REMOVED lines=24> */
        /*01d8*/ 	.byte	0x80, 0x07, 0x01, 0x00


	//----- nvinfo : EIATTR_MERCURY_ISA_VERSION
	.align		4
.L_15:
        /*01dc*/ 	.byte	0x03, 0x5f
        /*01de*/ 	.short	0x0101


	//----- nvinfo : EIATTR_VRC_CTA_INIT_COUNT
	.align		4
        /*01e0*/ 	.byte	0x02, 0x4a
	.zero		1
	.zero		1


	//----- nvinfo : EIATTR_EXIT_INSTR_OFFSETS
	.align		4
        /*01e4*/ 	.byte	0x04, 0x1c
        /*01e6*/ 	.short	(.L_17 - .L_16)


	//   ....[0]....
.L_16:
        /*01e8*/ 	.word	0x00008600


	//   ....[1]....
        /*01ec*/ 	.word	0x000107a0


	//   ....[2]....
        /*01f0*/ 	.word	0x00010970


	//----- nvinfo : EIATTR_MAX_THREADS
	.align		4
.L_17:
        /*01f4*/ 	.byte	0x04, 0x05
        /*01f6*/ 	.short	(.L_19 - .L_18)
.L_18:
        /*01f8*/ 	.word	0x00000100
        /*01fc*/ 	.word	0x00000001
        /*0200*/ 	.word	0x00000001


	//----- nvinfo : EIATTR_CBANK_PARAM_SIZE
	.align		4
.L_19:
        /*0204*/ 	.byte	0x03, 0x19
        /*0206*/ 	.short	0x0018


	//----- nvinfo : EIATTR_PARAM_CBANK
	.align		4
        /*0208*/ 	.byte	0x04, 0x0a
        /*020a*/ 	.short	(.L_21 - .L_20)
	.align		4
.L_20:
        /*020c*/ 	.word	index@(.nv.constant0._Z10nonceGrindPmPhS_)
        /*0210*/ 	.short	0x0380
        /*0212*/ 	.short	0x0018


	//----- nvinfo : EIATTR_SW_WAR
	.align		4
.L_21:
        /*0214*/ 	.byte	0x04, 0x36
        /*0216*/ 	.short	(.L_23 - .L_22)
.L_22:
        /*0218*/ 	.word	0x00000008
.L_23:


//--------------------- .nv.callgraph             --------------------------
	.section	.nv.callgraph,"",@"SHT_CUDA_CALLGRAPH"
	.align	4
	.sectionentsize	8
	.align		4
        /*0000*/ 	.word	0x00000000
	.align		4
        /*0004*/ 	.word	0xffffffff
	.align		4
        /*0008*/ 	.word	0x00000000
	.align		4
        /*000c*/ 	.word	0xfffffffe
	.align		4
        /*0010*/ 	.word	0x00000000
	.align		4
        /*0014*/ 	.word	0xfffffffd
	.align		4
        /*0018*/ 	.word	0x00000000
	.align		4
        /*001c*/ 	.word	0xfffffffc


//--------------------- .text._Z10nonceGrindPmPhS_ --------------------------
	.section	.text._Z10nonceGrindPmPhS_,"ax",@progbits
	.align	128
        .global         _Z10nonceGrindPmPhS_
        .type           _Z10nonceGrindPmPhS_,@function
        .size           _Z10nonceGrindPmPhS_,(.L_x_3 - _Z10nonceGrindPmPhS_)
        .other          _Z10nonceGrindPmPhS_,@"STO_CUDA_ENTRY STV_DEFAULT"
_Z10nonceGrindPmPhS_:
.text._Z10nonceGrindPmPhS_:
[----:B------:R-:W0:Y:S08]  /*0000*/  LDC R1, c[0x0][0x37c] ;  /* 0x0000df00ff017b82 */ /* 0x000e300000000800 */
[----:B------:R-:W1:Y:S01]  /*0010*/  LDC.64 R4, c[0x0][0x380] ;  /* 0x0000e000ff047b82 */ /* 0x000e620000000a00 */
[----:B------:R-:W1:Y:S01]  /*0020*/  LDCU.64 UR4, c[0x0][0x358] ;  /* 0x00006b00ff0477ac */ /* 0x000e620008000a00 */
[----:B------:R-:W2:Y:S01]  /*0030*/  S2R R0, SR_CTAID.X ;  /* 0x0000000000007919 */ /* 0x000ea20000002500 */
[----:B0-----:R-:W-:Y:S01]  /*0040*/  VIADD R1, R1, 0xffffffa0 ;  /* 0xffffffa001017836 */ /* 0x001fe20000000000 */
[----:B------:R-:W2:Y:S01]  /*0050*/  S2R R3, SR_TID.X ;  /* 0x0000000000037919 */ /* 0x000ea20000002100 */
[----:B------:R-:W2:Y:S01]  /*0060*/  LDCU UR6, c[0x0][0x360] ;  /* 0x00006c00ff0677ac */ /* 0x000ea20008000800 */
[----:B-1----:R-:W3:Y:S04]  /*0070*/  LDG.E.64 R22, desc[UR4][R4.64] ;  /* 0x0000000404167981 */ /* 0x002ee8000c1e1b00 */
[----:B------:R-:W4:Y:S04]  /*0080*/  LDG.E.64 R24, desc[UR4][R4.64+0x8] ;  /* 0x0000080404187981 */ /* 0x000f28000c1e1b00 */
[----:B------:R-:W5:Y:S04]  /*0090*/  LDG.E.64 R26, desc[UR4][R4.64+0x30] ;  /* 0x00003004041a7981 */ /* 0x000f68000c1e1b00 */
[----:B------:R-:W5:Y:S01]  /*00a0*/  LDG.E.64 R28, desc[UR4][R4.64+0x10] ;  /* 0x00001004041c7981 */ /* 0x000f62000c1e1b00 */
[----:B--2---:R-:W-:-:S04]  /*00b0*/  IMAD R0, R0, UR6, R3 ;  /* 0x0000000600007c24 */ /* 0x004fc8000f8e0203 */
[----:B------:R-:W-:-:S05]  /*00c0*/  IMAD.SHL.U32 R2, R0, 0x40, RZ ;  /* 0x0000004000027824 */ /* 0x000fca00078e00ff */
[----:B------:R-:W-:Y:S04]  /*00d0*/  STG.E desc[UR4][R4.64+0x20], R2 ;  /* 0x0000200204007986 */ /* 0x000fe8000c101904 */
[----:B------:R-:W2:Y:S04]  /*00e0*/  LDG.E.64 R20, desc[UR4][R4.64+0x20] ;  /* 0x0000200404147981 */ /* 0x000ea8000c1e1b00 */
[----:B------:R-:W2:Y:S04]  /*00f0*/  LDG.E.64 R30, desc[UR4][R4.64+0x38] ;  /* 0x00003804041e7981 */ /* 0x000ea8000c1e1b00 */
[----:B------:R-:W2:Y:S04]  /*0100*/  LDG.E.64 R32, desc[UR4][R4.64+0x28] ;  /* 0x0000280404207981 */ /* 0x000ea8000c1e1b00 */
[----:B------:R-:W2:Y:S04]  /*0110*/  LDG.E.64 R34, desc[UR4][R4.64+0x18] ;  /* 0x0000180404227981 */ /* 0x000ea8000c1e1b00 */
[----:B------:R-:W2:Y:S04]  /*0120*/  LDG.E.64 R36, desc[UR4][R4.64+0x40] ;  /* 0x0000400404247981 */ /* 0x000ea8000c1e1b00 */
[----:B------:R0:W-:Y:S04]  /*0130*/  STL [R1+0x4], R2 ;  /* 0x0000040201007387 */ /* 0x0001e80000100800 */
[----:B------:R1:W2:Y:S01]  /*0140*/  LDG.E.64 R38, desc[UR4][R4.64+0x48] ;  /* 0x0000480404267981 */ /* 0x0002a2000c1e1b00 */
[----:B---3--:R-:W-:-:S04]  /*0150*/  IADD3 R3, P0, PT, R22, -0x5f5bb407, RZ ;  /* 0xa0a44bf916037810 */ /* 0x008fc80007f1e0ff */
[----:B0-----:R-:W-:-:S04]  /*0160*/  IADD3.X R2, PT, PT, R23, -0x44e7c719, RZ, P0, !PT ;  /* 0xbb1838e717027810 */ /* 0x001fc800007fe4ff */
[----:B------:R-:W-:Y:S02]  /*0170*/  LOP3.LUT R55, R2, 0x510e527f, RZ, 0x3c, !PT ;  /* 0x510e527f02377812 */ /* 0x000fe400078e3cff */
[----:B------:R-:W-:Y:S02]  /*0180*/  LOP3.LUT R45, R3, 0xade68281, RZ, 0x3c, !PT ;  /* 0xade68281032d7812 */ /* 0x000fe400078e3cff */
[----:B------:R-:W-:-:S04]  /*0190*/  IADD3 R55, P0, PT, R55, -0xc4336f8, RZ ;  /* 0xf3bcc90837377810 */ /* 0x000fc80007f1e0ff */
[----:B------:R-:W-:Y:S02]  /*01a0*/  IADD3.X R45, PT, PT, R45, 0x6a09e667, RZ, P0, !PT ;  /* 0x6a09e6672d2d7810 */ /* 0x000fe400007fe4ff */
[----:B------:R-:W-:Y:S02]  /*01b0*/  LOP3.LUT R41, R55, 0xade682d1, RZ, 0x3c, !PT ;  /* 0xade682d137297812 */ /* 0x000fe400078e3cff */
[----:B------:R-:W-:-:S04]  /*01c0*/  LOP3.LUT R0, R45, 0x510e527f, RZ, 0x3c, !PT ;  /* 0x510e527f2d007812 */ /* 0x000fc800078e3cff */
[----:B------:R-:W-:Y:S02]  /*01d0*/  SHF.R.W.U32 R9, R41, 0x18, R0 ;  /* 0x0000001829097819 */ /* 0x000fe40000001e00 */
[----:B------:R-:W-:Y:S02]  /*01e0*/  SHF.R.W.U32 R41, R0, 0x18, R41 ;  /* 0x0000001800297819 */ /* 0x000fe40000001e29 */
[----:B----4-:R-:W-:-:S04]  /*01f0*/  IADD3 R15, P0, P1, R9, R24, R3 ;  /* 0x00000018090f7210 */ /* 0x010fc8000791e003 */
[--C-:B------:R-:W-:Y:S02]  /*0200*/  IADD3.X R14, PT, PT, R41, R25, R2.reuse, P0, P1 ;  /* 0x00000019290e7210 */ /* 0x100fe400007e2402 */
[----:B-----5:R-:W-:Y:S02]  /*0210*/  IADD3 R11, P0, PT, R26, 0x729b586a, RZ ;  /* 0x729b586a1a0b7810 */ /* 0x020fe40007f1e0ff */
[----:B------:R-:W-:Y:S02]  /*0220*/  LOP3.LUT R2, R15, 0x510e527f, R2, 0x96, !PT ;  /* 0x510e527f0f027812 */ /* 0x000fe400078e9602 */
[----:B------:R-:W-:Y:S02]  /*0230*/  LOP3.LUT R3, R14, 0xade68281, R3, 0x96, !PT ;  /* 0xade682810e037812 */ /* 0x000fe400078e9603 */
[----:B------:R-:W-:Y:S02]  /*0240*/  IADD3.X R18, PT, PT, R27, 0x130c253, RZ, P0, !PT ;  /* 0x0130c2531b127810 */ /* 0x000fe400007fe4ff */
[----:B--2---:R-:W-:-:S02]  /*0250*/  IADD3 R57, P2, PT, R20, -0x6294a6a, RZ ;  /* 0xf9d6b59614397810 */ /* 0x004fc40007f5e0ff */
[----:B------:R-:W-:Y:S02]  /*0260*/  SHF.R.W.U32 R0, R2, 0x10, R3 ;  /* 0x0000001002007819 */ /* 0x000fe40000001e03 */
[----:B------:R-:W-:Y:S02]  /*0270*/  SHF.R.W.U32 R2, R3, 0x10, R2 ;  /* 0x0000001003027819 */ /* 0x000fe40000001e02 */
[----:B------:R-:W-:Y:S02]  /*0280*/  LOP3.LUT R3, R18, 0x5be0cd19, RZ, 0x3c, !PT ;  /* 0x5be0cd1912037812 */ /* 0x000fe400078e3cff */
[----:B------:R-:W-:Y:S02]  /*0290*/  IADD3.X R16, PT, PT, R21, 0x5bf2cd1e, RZ, P2, !PT ;  /* 0x5bf2cd1e15107810 */ /* 0x000fe400017fe4ff */
[----:B------:R-:W-:Y:S02]  /*02a0*/  LOP3.LUT R10, R11, 0x137e2179, RZ, 0x3c, !PT ;  /* 0x137e21790b0a7812 */ /* 0x000fe400078e3cff */
[----:B------:R-:W-:-:S02]  /*02b0*/  IADD3 R3, P1, PT, R3, 0x5f1d36f1, RZ ;  /* 0x5f1d36f103037810 */ /* 0x000fc40007f3e0ff */
[----:B------:R-:W-:Y:S02]  /*02c0*/  LOP3.LUT R17, R16, 0xe07c2654, RZ, 0x3c, !PT ;  /* 0xe07c265410117812 */ /* 0x000fe400078e3cff */
[----:B------:R-:W-:Y:S02]  /*02d0*/  IADD3 R49, P0, PT, R28, -0x4ff6eca6, RZ ;  /* 0xb009135a1c317810 */ /* 0x000fe40007f1e0ff */
[----:B------:R-:W-:Y:S02]  /*02e0*/  IADD3.X R10, PT, PT, R10, -0x5ab00ac6, RZ, P1, !PT ;  /* 0xa54ff53a0a0a7810 */ /* 0x000fe40000ffe4ff */
[----:B------:R-:W-:Y:S02]  /*02f0*/  LOP3.LUT R47, R57, 0x4be4294, RZ, 0x3c, !PT ;  /* 0x04be4294392f7812 */ /* 0x000fe400078e3cff */
[----:B------:R-:W-:Y:S02]  /*0300*/  IADD3 R17, P1, PT, R17, -0x16b07d5, RZ ;  /* 0xfe94f82b11117810 */ /* 0x000fe40007f3e0ff */
[----:B-1----:R-:W-:-:S02]  /*0310*/  IADD3.X R4, PT, PT, R29, 0x566d1711, RZ, P0, !PT ;  /* 0x566d17111d047810 */ /* 0x002fc400007fe4ff */
[----:B------:R-:W-:Y:S02]  /*0320*/  IADD3.X R47, PT, PT, R47, 0x3c6ef372, RZ, P1, !PT ;  /* 0x3c6ef3722f2f7810 */ /* 0x000fe40000ffe4ff */
[----:B------:R-:W-:Y:S02]  /*0330*/  LOP3.LUT R12, R4, 0x9b05688c, RZ, 0x3c, !PT ;  /* 0x9b05688c040c7812 */ /* 0x000fe400078e3cff */
[----:B------:R-:W-:Y:S02]  /*0340*/  LOP3.LUT R51, R3, 0x137e2179, RZ, 0x3c, !PT ;  /* 0x137e217903337812 */ /* 0x000fe400078e3cff */
[----:B------:R-:W-:Y:S02]  /*0350*/  LOP3.LUT R6, R10, 0x5be0cd19, RZ, 0x3c, !PT ;  /* 0x5be0cd190a067812 */ /* 0x000fe400078e3cff */
[----:B------:R-:W-:Y:S02]  /*0360*/  LOP3.LUT R43, R17, 0xfb41bd6b, RZ, 0x3c, !PT ;  /* 0xfb41bd6b112b7812 */ /* 0x000fe400078e3cff */
[----:B------:R-:W-:-:S02]  /*0370*/  LOP3.LUT R40, R47, 0x1f83d9ab, RZ, 0x3c, !PT ;  /* 0x1f83d9ab2f287812 */ /* 0x000fc400078e3cff */
[----:B------:R-:W-:Y:S02]  /*0380*/  LOP3.LUT R19, R49, 0x2b3e6c1f, RZ, 0x3c, !PT ;  /* 0x2b3e6c1f31137812 */ /* 0x000fe400078e3cff */
[----:B------:R-:W-:Y:S02]  /*0390*/  IADD3 R12, P0, PT, R12, -0x7b3558c5, RZ ;  /* 0x84caa73b0c0c7810 */ /* 0x000fe40007f1e0ff */
[----:B------:R-:W-:Y:S02]  /*03a0*/  SHF.R.W.U32 R53, R51, 0x18, R6 ;  /* 0x0000001833357819 */ /* 0x000fe40000001e06 */
[----:B------:R-:W-:Y:S02]  /*03b0*/  SHF.R.W.U32 R8, R43, 0x18, R40 ;  /* 0x000000182b087819 */ /* 0x000fe40000001e28 */
[----:B------:R-:W-:Y:S02]  /*03c0*/  IADD3.X R19, PT, PT, R19, -0x4498517b, RZ, P0, !PT ;  /* 0xbb67ae8513137810 */ /* 0x000fe400007fe4ff */
[----:B------:R-:W-:-:S02]  /*03d0*/  SHF.R.W.U32 R51, R6, 0x18, R51 ;  /* 0x0000001806337819 */ /* 0x000fc40000001e33 */
[----:B------:R-:W-:Y:S02]  /*03e0*/  IADD3 R5, P0, P1, R53, R30, R11 ;  /* 0x0000001e35057210 */ /* 0x000fe4000791e00b */
[----:B------:R-:W-:Y:S02]  /*03f0*/  SHF.R.W.U32 R43, R40, 0x18, R43 ;  /* 0x00000018282b7819 */ /* 0x000fe40000001e2b */
[----:B------:R-:W-:Y:S02]  /*0400*/  IADD3 R13, P2, P3, R8, R32, R57 ;  /* 0x00000020080d7210 */ /* 0x000fe40007b5e039 */
[----:B------:R-:W-:Y:S02]  /*0410*/  LOP3.LUT R42, R12, 0x2b3e6c1f, RZ, 0x3c, !PT ;  /* 0x2b3e6c1f0c2a7812 */ /* 0x000fe400078e3cff */
[----:B------:R-:W-:Y:S02]  /*0420*/  LOP3.LUT R61, R19, 0x9b05688c, RZ, 0x3c, !PT ;  /* 0x9b05688c133d7812 */ /* 0x000fe400078e3cff */
[----:B------:R-:W-:-:S02]  /*0430*/  IADD3.X R6, PT, PT, R51, R31, R18, P0, P1 ;  /* 0x0000001f33067210 */ /* 0x000fc400007e2412 */
[----:B------:R-:W-:Y:S02]  /*0440*/  IADD3.X R54, PT, PT, R43, R33, R16, P2, P3 ;  /* 0x000000212b367210 */ /* 0x000fe400017e6410 */
[----:B------:R-:W-:Y:S02]  /*0450*/  SHF.R.W.U32 R7, R42, 0x18, R61 ;  /* 0x000000182a077819 */ /* 0x000fe40000001e3d */
[----:B------:R-:W-:Y:S02]  /*0460*/  LOP3.LUT R18, R5, 0x5be0cd19, R18, 0x96, !PT ;  /* 0x5be0cd1905127812 */ /* 0x000fe400078e9612 */
[----:B------:R-:W-:Y:S02]  /*0470*/  LOP3.LUT R59, R6, 0x137e2179, R11, 0x96, !PT ;  /* 0x137e2179063b7812 */ /* 0x000fe400078e960b */
[----:B------:R-:W-:Y:S02]  /*0480*/  SHF.R.W.U32 R11, R61, 0x18, R42 ;  /* 0x000000183d0b7819 */ /* 0x000fe40000001e2a */
[----:B------:R-:W-:-:S02]  /*0490*/  LOP3.LUT R16, R13, 0xe07c2654, R16, 0x96, !PT ;  /* 0xe07c26540d107812 */ /* 0x000fc400078e9610 */
[----:B------:R-:W-:Y:S02]  /*04a0*/  LOP3.LUT R57, R54, 0x4be4294, R57, 0x96, !PT ;  /* 0x04be429436397812 */ /* 0x000fe400078e9639 */
[----:B------:R-:W-:Y:S02]  /*04b0*/  IADD3 R42, P0, P1, R7, R34, R49 ;  /* 0x00000022072a7210 */ /* 0x000fe4000791e031 */
[----:B------:R-:W-:Y:S01]  /*04c0*/  SHF.R.W.U32 R48, R18, 0x10, R59 ;  /* 0x0000001012307819 */ /* 0x000fe20000001e3b */
[----:B------:R0:W-:Y:S01]  /*04d0*/  STL [R1+0x5c], R37 ;  /* 0x00005c2501007387 */ /* 0x0001e20000100800 */
[----:B------:R-:W-:Y:S02]  /*04e0*/  SHF.R.W.U32 R40, R16, 0x10, R57 ;  /* 0x0000001010287819 */ /* 0x000fe40000001e39 */
[----:B------:R-:W-:Y:S02]  /*04f0*/  IADD3.X R46, PT, PT, R11, R35, R4, P0, P1 ;  /* 0x000000230b2e7210 */ /* 0x000fe400007e2404 */
[----:B------:R-:W-:-:S02]  /*0500*/  SHF.R.W.U32 R50, R59, 0x10, R18 ;  /* 0x000000103b327819 */ /* 0x000fc40000001e12 */
[----:B------:R-:W-:Y:S02]  /*0510*/  SHF.R.W.U32 R58, R57, 0x10, R16 ;  /* 0x00000010393a7819 */ /* 0x000fe40000001e10 */
[----:B0-----:R-:W-:Y:S02]  /*0520*/  IADD3 R37, P0, PT, R48, R3, RZ ;  /* 0x0000000330257210 */ /* 0x001fe40007f1e0ff */
[----:B------:R-:W-:-:S03]  /*0530*/  IADD3 R17, P1, PT, R40, R17, RZ ;  /* 0x0000001128117210 */ /* 0x000fc60007f3e0ff */
[----:B------:R-:W-:Y:S02]  /*0540*/  IMAD.X R60, R50, 0x1, R10, P0 ;  /* 0x00000001323c7824 */ /* 0x000fe400000e060a */
[----:B------:R-:W-:Y:S01]  /*0550*/  IMAD.X R10, R58, 0x1, R47, P1 ;  /* 0x000000013a0a7824 */ /* 0x000fe200008e062f */
[----:B------:R-:W-:Y:S02]  /*0560*/  LOP3.LUT R53, R37, R53, RZ, 0x3c, !PT ;  /* 0x0000003525357212 */ /* 0x000fe400078e3cff */
[----:B------:R-:W-:Y:S02]  /*0570*/  LOP3.LUT R16, R60, R51, RZ, 0x3c, !PT ;  /* 0x000000333c107212 */ /* 0x000fe400078e3cff */
[----:B------:R-:W-:Y:S02]  /*0580*/  LOP3.LUT R4, R42, 0x9b05688c, R4, 0x96, !PT ;  /* 0x9b05688c2a047812 */ /* 0x000fe400078e9604 */
[----:B------:R-:W-:Y:S02]  /*0590*/  LOP3.LUT R49, R46, 0x2b3e6c1f, R49, 0x96, !PT ;  /* 0x2b3e6c1f2e317812 */ /* 0x000fe400078e9631 */
[----:B------:R-:W-:-:S02]  /*05a0*/  IADD3 R55, P0, PT, R0, R55, RZ ;  /* 0x0000003700377210 */ /* 0x000fc40007f1e0ff */
[----:B------:R-:W-:Y:S02]  /*05b0*/  LOP3.LUT R8, R17, R8, RZ, 0x3c, !PT ;  /* 0x0000000811087212 */ /* 0x000fe400078e3cff */
[----:B------:R-:W-:Y:S02]  /*05c0*/  LOP3.LUT R43, R10, R43, RZ, 0x3c, !PT ;  /* 0x0000002b0a2b7212 */ /* 0x000fe400078e3cff */
[----:B------:R-:W-:Y:S02]  /*05d0*/  SHF.R.W.U32 R52, R16, 0x1f, R53 ;  /* 0x0000001f10347819 */ /* 0x000fe40000001e35 */
[----:B------:R-:W-:Y:S02]  /*05e0*/  SHF.R.W.U32 R44, R53, 0x1f, R16 ;  /* 0x0000001f352c7819 */ /* 0x000fe40000001e10 */
[----:B------:R-:W-:Y:S02]  /*05f0*/  SHF.R.W.U32 R3, R4, 0x10, R49 ;  /* 0x0000001004037819 */ /* 0x000fe40000001e31 */
[----:B------:R-:W-:-:S02]  /*0600*/  LOP3.LUT R16, R55, R9, RZ, 0x3c, !PT ;  /* 0x0000000937107212 */ /* 0x000fc400078e3cff */
[----:B------:R-:W-:Y:S01]  /*0610*/  SHF.R.W.U32 R9, R43, 0x1f, R8 ;  /* 0x0000001f2b097819 */ /* 0x000fe20000001e08 */
[----:B------:R-:W-:Y:S01]  /*0620*/  IMAD.X R59, R2, 0x1, R45, P0 ;  /* 0x00000001023b7824 */ /* 0x000fe200000e062d */
[----:B------:R-:W-:Y:S01]  /*0630*/  IADD3 R61, P0, PT, R3, R12, RZ ;  /* 0x0000000c033d7210 */ /* 0x000fe20007f1e0ff */
[----:B------:R-:W-:Y:S01]  /*0640*/  STL [R1+0x28], R42 ;  /* 0x0000282a01007387 */ /* 0x000fe20000100800 */
[----:B------:R-:W-:Y:S02]  /*0650*/  SHF.R.W.U32 R8, R8, 0x1f, R43 ;  /* 0x0000001f08087819 */ /* 0x000fe40000001e2b */
[----:B------:R-:W-:Y:S01]  /*0660*/  IADD3 R12, P1, PT, R9, R42, RZ ;  /* 0x0000002a090c7210 */ /* 0x000fe20007f3e0ff */
[----:B------:R-:W-:Y:S01]  /*0670*/  STL [R1+0x18], R48 ;  /* 0x0000183001007387 */ /* 0x000fe20000100800 */
[----:B------:R-:W-:Y:S02]  /*0680*/  LOP3.LUT R41, R59, R41, RZ, 0x3c, !PT ;  /* 0x000000293b297212 */ /* 0x000fe400078e3cff */
[----:B------:R-:W-:Y:S01]  /*0690*/  SHF.R.W.U32 R4, R49, 0x10, R4 ;  /* 0x0000001031047819 */ /* 0x000fe20000001e04 */
[----:B------:R-:W-:Y:S01]  /*06a0*/  STL [R1+0x14], R50 ;  /* 0x0000143201007387 */ /* 0x000fe20000100800 */
[----:B------:R-:W-:-:S03]  /*06b0*/  SHF.R.W.U32 R56, R41, 0x1f, R16 ;  /* 0x0000001f29387819 */ /* 0x000fc60000001e10 */
[----:B------:R0:W-:Y:S01]  /*06c0*/  STL [R1+0x24], R46 ;  /* 0x0000242e01007387 */ /* 0x0001e20000100800 */
[----:B------:R-:W-:-:S03]  /*06d0*/  SHF.R.W.U32 R53, R16, 0x1f, R41 ;  /* 0x0000001f10357819 */ /* 0x000fc60000001e29 */
[----:B------:R1:W-:Y:S01]  /*06e0*/  STL [R1+0x38], R37 ;  /* 0x0000382501007387 */ /* 0x0003e20000100800 */
[----:B------:R-:W-:-:S03]  /*06f0*/  IMAD.X R47, R4, 0x1, R19, P0 ;  /* 0x00000001042f7824 */ /* 0x000fc600000e0613 */
[----:B------:R-:W-:Y:S01]  /*0700*/  STL [R1+0x34], R60 ;  /* 0x0000343c01007387 */ /* 0x000fe20000100800 */
[----:B0-----:R-:W-:-:S03]  /*0710*/  IMAD.X R46, R8, 0x1, R46, P1 ;  /* 0x00000001082e7824 */ /* 0x001fc600008e062e */
[----:B------:R-:W-:Y:S04]  /*0720*/  STL [R1+0x20], R55 ;  /* 0x0000203701007387 */ /* 0x000fe80000100800 */
[----:B------:R-:W-:Y:S01]  /*0730*/  STL [R1+0x1c], R59 ;  /* 0x00001c3b01007387 */ /* 0x000fe20000100800 */
[----:B------:R-:W-:-:S03]  /*0740*/  LOP3.LUT R45, R46, R2, RZ, 0x3c, !PT ;  /* 0x000000022e2d7212 */ /* 0x000fc600078e3cff */
[----:B------:R-:W-:Y:S04]  /*0750*/  STL [R1+0x8], R52 ;  /* 0x0000083401007387 */ /* 0x000fe80000100800 */
[----:B------:R0:W-:Y:S01]  /*0760*/  STL [R1], R44 ;  /* 0x0000002c01007387 */ /* 0x0001e20000100800 */
[----:B------:R-:W-:-:S03]  /*0770*/  IADD3 R45, P0, PT, R45, R37, RZ ;  /* 0x000000252d2d7210 */ /* 0x000fc60007f1e0ff */
[----:B------:R-:W-:Y:S04]  /*0780*/  STL [R1+0x30], R61 ;  /* 0x0000303d01007387 */ /* 0x000fe80000100800 */
[----:B------:R-:W-:Y:S04]  /*0790*/  STL [R1+0x48], R56 ;  /* 0x0000483801007387 */ /* 0x000fe80000100800 */
[----:B------:R-:W-:Y:S04]  /*07a0*/  STL [R1+0x44], R53 ;  /* 0x0000443501007387 */ /* 0x000fe80000100800 */
[----:B------:R-:W-:Y:S04]  /*07b0*/  STL [R1+0x2c], R47 ;  /* 0x00002c2f01007387 */ /* 0x000fe80000100800 */
[----:B-1----:R-:W2:Y:S01]  /*07c0*/  LDL.LU R37, [R1+0x5c] ;  /* 0x00005c0001257983 */ /* 0x002ea20000300800 */
[----:B------:R-:W-:-:S05]  /*07d0*/  IADD3 R13, P2, PT, R52, R13, RZ ;  /* 0x0000000d340d7210 */ /* 0x000fca0007f5e0ff */
[----:B------:R-:W-:Y:S01]  /*07e0*/  IMAD.X R54, R44, 0x1, R54, P2 ;  /* 0x000000012c367824 */ /* 0x000fe200010e0636 */
[----:B------:R-:W-:-:S04]  /*07f0*/  LOP3.LUT R18, R47, R11, RZ, 0x3c, !PT ;  /* 0x0000000b2f127212 */ /* 0x000fc800078e3cff */
[----:B------:R-:W-:Y:S02]  /*0800*/  LOP3.LUT R19, R54, R4, RZ, 0x3c, !PT ;  /* 0x0000000436137212 */ /* 0x000fe400078e3cff */
[----:B------:R-:W-:Y:S02]  /*0810*/  LOP3.LUT R16, R13, R3, RZ, 0x3c, !PT ;  /* 0x000000030d107212 */ /* 0x000fe400078e3cff */
[----:B------:R-:W-:Y:S02]  /*0820*/  IADD3 R11, P1, PT, R19, R55, RZ ;  /* 0x00000037130b7210 */ /* 0x000fe40007f3e0ff */
[----:B------:R-:W-:Y:S02]  /*0830*/  LOP3.LUT R42, R12, R0, RZ, 0x3c, !PT ;  /* 0x000000000c2a7212 */ /* 0x000fe400078e3cff */
[----:B------:R-:W-:Y:S01]  /*0840*/  LOP3.LUT R7, R61, R7, RZ, 0x3c, !PT ;  /* 0x000000073d077212 */ /* 0x000fe200078e3cff */
[----:B------:R-:W-:Y:S02]  /*0850*/  IMAD.X R16, R16, 0x1, R59, P1 ;  /* 0x0000000110107824 */ /* 0x000fe400008e063b */
[----:B------:R-:W-:Y:S01]  /*0860*/  IMAD.X R42, R42, 0x1, R60, P0 ;  /* 0x000000012a2a7824 */ /* 0x000fe200000e063c */
[----:B------:R-:W-:-:S02]  /*0870*/  SHF.R.W.U32 R41, R18, 0x1f, R7 ;  /* 0x0000001f12297819 */ /* 0x000fc40000001e07 */
[----:B------:R-:W-:Y:S02]  /*0880*/  SHF.R.W.U32 R18, R7, 0x1f, R18 ;  /* 0x0000001f07127819 */ /* 0x000fe40000001e12 */
[----:B------:R-:W-:Y:S02]  /*0890*/  LOP3.LUT R49, R11, R52, RZ, 0x3c, !PT ;  /* 0x000000340b317212 */ /* 0x000fe400078e3cff */
[----:B------:R-:W-:Y:S02]  /*08a0*/  LOP3.LUT R7, R16, R44, RZ, 0x3c, !PT ;  /* 0x0000002c10077212 */ /* 0x000fe400078e3cff */
[----:B------:R-:W-:Y:S02]  /*08b0*/  LOP3.LUT R9, R45, R9, RZ, 0x3c, !PT ;  /* 0x000000092d097212 */ /* 0x000fe400078e3cff */
[----:B------:R-:W-:Y:S02]  /*08c0*/  LOP3.LUT R8, R42, R8, RZ, 0x3c, !PT ;  /* 0x000000082a087212 */ /* 0x000fe400078e3cff */
[----:B0-----:R-:W-:-:S02]  /*08d0*/  SHF.R.W.U32 R44, R49, 0x18, R7 ;  /* 0x00000018312c7819 */ /* 0x001fc40000001e07 */
[----:B------:R-:W-:Y:S02]  /*08e0*/  IADD3 R43, P0, P1, R36, R15, R41 ;  /* 0x0000000f242b7210 */ /* 0x000fe4000791e029 */
[----:B------:R-:W-:Y:S02]  /*08f0*/  SHF.R.W.U32 R49, R7, 0x18, R49 ;  /* 0x0000001807317819 */ /* 0x000fe40000001e31 */
[----:B------:R-:W-:Y:S02]  /*0900*/  SHF.R.W.U32 R7, R9, 0x18, R8 ;  /* 0x0000001809077819 */ /* 0x000fe40000001e08 */
[----:B------:R-:W-:Y:S02]  /*0910*/  SHF.R.W.U32 R9, R8, 0x18, R9 ;  /* 0x0000001808097819 */ /* 0x000fe40000001e09 */
[----:B------:R-:W-:Y:S01]  /*0920*/  IADD3 R5, P2, PT, R56, R5, RZ ;  /* 0x0000000538057210 */ /* 0x000fe20007f5e0ff */
[----:B------:R0:W-:Y:S01]  /*0930*/  STL [R1+0x40], R41 ;  /* 0x0000402901007387 */ /* 0x0001e20000100800 */
[----:B------:R-:W-:-:S03]  /*0940*/  LOP3.LUT R51, R43, R48, RZ, 0x3c, !PT ;  /* 0x000000302b337212 */ /* 0x000fc600078e3cff */
[----:B------:R-:W-:Y:S01]  /*0950*/  IMAD.X R6, R53, 0x1, R6, P2 ;  /* 0x0000000135067824 */ /* 0x000fe200010e0606 */
[----:B------:R-:W-:Y:S04]  /*0960*/  STL [R1+0x3c], R18 ;  /* 0x00003c1201007387 */ /* 0x000fe80000100800 */
[----:B------:R-:W-:Y:S01]  /*0970*/  STL [R1+0x10], R43 ;  /* 0x0000102b01007387 */ /* 0x000fe20000100800 */
[----:B------:R-:W-:Y:S02]  /*0980*/  LOP3.LUT R19, R6, R58, RZ, 0x3c, !PT ;  /* 0x0000003a06137212 */ /* 0x000fe400078e3cff */
[----:B------:R-:W-:Y:S02]  /*0990*/  LOP3.LUT R15, R5, R40, RZ, 0x3c, !PT ;  /* 0x00000028050f7212 */ /* 0x000fe400078e3cff */
[----:B--2---:R-:W-:-:S02]  /*09a0*/  IADD3.X R14, PT, PT, R37, R14, R18, P0, P1 ;  /* 0x0000000e250e7210 */ /* 0x004fc400007e2412 */
[----:B------:R-:W-:Y:S02]  /*09b0*/  IADD3 R52, P0, PT, R7, R12, RZ ;  /* 0x0000000c07347210 */ /* 0x000fe40007f1e0ff */
[----:B------:R-:W-:-:S03]  /*09c0*/  LOP3.LUT R55, R14, R50, RZ, 0x3c, !PT ;  /* 0x000000320e377212 */ /* 0x000fc600078e3cff */
[----:B------:R-:W-:Y:S01]  /*09d0*/  IMAD.X R60, R9, 0x1, R46, P0 ;  /* 0x00000001093c7824 */ /* 0x000fe200000e062e */
[----:B------:R-:W-:Y:S02]  /*09e0*/  IADD3 R17, P0, PT, R17, R55, RZ ;  /* 0x0000003711117210 */ /* 0x000fe40007f1e0ff */
[----:B------:R-:W-:Y:S02]  /*09f0*/  LOP3.LUT R46, R52, R46, R2, 0x96, !PT ;  /* 0x0000002e342e7212 */ /* 0x000fe400078e9602 */
[----:B------:R-:W-:Y:S01]  /*0a00*/  LOP3.LUT R12, R60, R12, R0, 0x96, !PT ;  /* 0x0000000c3c0c7212 */ /* 0x000fe200078e9600 */
[----:B------:R-:W-:Y:S01]  /*0a10*/  STL [R1+0xc], R14 ;  /* 0x00000c0e01007387 */ /* 0x000fe20000100800 */
[----:B------:R-:W-:-:S03]  /*0a20*/  IMAD.X R10, R10, 0x1, R51, P0 ;  /* 0x000000010a0a7824 */ /* 0x000fc600000e0633 */
[----:B------:R1:W-:Y:S01]  /*0a30*/  STL [R1+0x54], R55 ;  /* 0x0000543701007387 */ /* 0x0003e20000100800 */
[----:B------:R-:W-:Y:S02]  /*0a40*/  IADD3 R19, P1, PT, R19, R61, RZ ;  /* 0x0000003d13137210 */ /* 0x000fe40007f3e0ff */
[----:B0-----:R-:W-:Y:S02]  /*0a50*/  LOP3.LUT R41, R17, R41, RZ, 0x3c, !PT ;  /* 0x0000002911297212 */ /* 0x001fe400078e3cff */
[----:B-1----:R-:W-:Y:S02]  /*0a60*/  SHF.R.W.U32 R55, R46, 0x10, R12 ;  /* 0x000000102e377819 */ /* 0x002fe40000001e0c */
[----:B------:R-:W-:Y:S02]  /*0a70*/  SHF.R.W.U32 R46, R12, 0x10, R46 ;  /* 0x000000100c2e7819 */ /* 0x000fe40000001e2e */
[----:B------:R-:W-:Y:S01]  /*0a80*/  IADD3 R45, P0, PT, R55, R45, RZ ;  /* 0x0000002d372d7210 */ /* 0x000fe20007f1e0ff */
[----:B------:R-:W-:Y:S01]  /*0a90*/  IMAD.X R15, R15, 0x1, R47, P1 ;  /* 0x000000010f0f7824 */ /* 0x000fe200008e062f */
[----:B------:R-:W-:Y:S01]  /*0aa0*/  LOP3.LUT R8, R10, R18, RZ, 0x3c, !PT ;  /* 0x000000120a087212 */ /* 0x000fe200078e3cff */
[----:B------:R0:W-:Y:S02]  /*0ab0*/  STL [R1+0x58], R51 ;  /* 0x0000583301007387 */ /* 0x0001e40000100800 */
[----:B------:R-:W-:Y:S01]  /*0ac0*/  IMAD.X R42, R46, 0x1, R42, P0 ;  /* 0x000000012e2a7824 */ /* 0x000fe200000e062a */
[----:B------:R-:W-:-:S02]  /*0ad0*/  IADD3 R12, P0, PT, R38, R43, RZ ;  /* 0x0000002b260c7210 */ /* 0x000fc40007f1e0ff */
[----:B------:R-:W-:Y:S02]  /*0ae0*/  LOP3.LUT R47, R19, R56, RZ, 0x3c, !PT ;  /* 0x00000038132f7212 */ /* 0x000fe400078e3cff */
[----:B0-----:R-:W-:Y:S02]  /*0af0*/  SHF.R.W.U32 R51, R41, 0x18, R8 ;  /* 0x0000001829337819 */ /* 0x001fe40000001e08 */
[----:B------:R-:W-:Y:S02]  /*0b00*/  SHF.R.W.U32 R41, R8, 0x18, R41 ;  /* 0x0000001808297819 */ /* 0x000fe40000001e29 */
[----:B------:R-:W-:Y:S02]  /*0b10*/  LOP3.LUT R8, R15, R53, RZ, 0x3c, !PT ;  /* 0x000000350f087212 */ /* 0x000fe400078e3cff */
[----:B------:R-:W-:Y:S02]  /*0b20*/  LOP3.LUT R7, R45, R7, RZ, 0x3c, !PT ;  /* 0x000000072d077212 */ /* 0x000fe400078e3cff */
[----:B------:R-:W-:Y:S01]  /*0b30*/  LOP3.LUT R9, R42, R9, RZ, 0x3c, !PT ;  /* 0x000000092a097212 */ /* 0x000fe200078e3cff */
[----:B------:R0:W-:Y:S01]  /*0b40*/  STL [R1+0x50], R12 ;  /* 0x0000500c01007387 */ /* 0x0001e20000100800 */
[----:B------:R-:W-:Y:S01]  /*0b50*/  SHF.R.W.U32 R53, R47, 0x18, R8 ;  /* 0x000000182f357819 */ /* 0x000fe20000001e08 */
[----:B------:R-:W-:Y:S01]  /*0b60*/  IMAD.X R18, R39, 0x1, R14, P0 ;  /* 0x0000000127127824 */ /* 0x000fe200000e060e */
[----:B------:R-:W-:-:S02]  /*0b70*/  SHF.R.W.U32 R47, R8, 0x18, R47 ;  /* 0x00000018082f7819 */ /* 0x000fc40000001e2f */
[----:B------:R-:W-:Y:S02]  /*0b80*/  SHF.R.W.U32 R8, R9, 0x1f, R7 ;  /* 0x0000001f09087819 */ /* 0x000fe40000001e07 */
[----:B------:R-:W-:Y:S02]  /*0b90*/  SHF.R.W.U32 R7, R7, 0x1f, R9 ;  /* 0x0000001f07077819 */ /* 0x000fe40000001e09 */
[----:B0-----:R-:W-:Y:S02]  /*0ba0*/  IADD3 R12, P0, PT, R51, R12, RZ ;  /* 0x0000000c330c7210 */ /* 0x001fe40007f1e0ff */
[----:B------:R-:W-:Y:S01]  /*0bb0*/  IADD3 R9, P1, PT, R53, R5, RZ ;  /* 0x0000000535097210 */ /* 0x000fe20007f3e0ff */
[----:B------:R0:W-:Y:S02]  /*0bc0*/  STL [R1+0x4c], R18 ;  /* 0x00004c1201007387 */ /* 0x0001e40000100800 */
[----:B------:R-:W-:Y:S02]  /*0bd0*/  IMAD.X R56, R41, 0x1, R18, P0 ;  /* 0x0000000129387824 */ /* 0x000fe400000e0612 */
[----:B------:R-:W-:Y:S01]  /*0be0*/  IMAD.X R57, R47, 0x1, R6, P1 ;  /* 0x000000012f397824 */ /* 0x000fe200008e0606 */
[----:B0-----:R-:W-:-:S02]  /*0bf0*/  LOP3.LUT R18, R12, R14, R50, 0x96, !PT ;  /* 0x0000000e0c127212 */ /* 0x001fc400078e9632 */
[----:B------:R-:W-:Y:S02]  /*0c00*/  IADD3 R50, P0, PT, R44, R13, RZ ;  /* 0x0000000d2c327210 */ /* 0x000fe40007f1e0ff */
[----:B------:R-:W-:Y:S02]  /*0c10*/  LOP3.LUT R14, R56, R43, R48, 0x96, !PT ;  /* 0x0000002b380e7212 */ /* 0x000fe400078e9630 */
[----:B------:R-:W-:Y:S01]  /*0c20*/  LOP3.LUT R58, R9, R6, R58, 0x96, !PT ;  /* 0x00000006093a7212 */ /* 0x000fe200078e963a */
[----:B------:R-:W-:Y:S01]  /*0c30*/  IMAD.X R43, R49, 0x1, R54, P0 ;  /* 0x00000001312b7824 */ /* 0x000fe200000e0636 */
[----:B------:R-:W-:Y:S02]  /*0c40*/  LOP3.LUT R40, R57, R5, R40, 0x96, !PT ;  /* 0x0000000539287212 */ /* 0x000fe400078e9628 */
[----:B------:R-:W-:Y:S02]  /*0c50*/  LOP3.LUT R54, R50, R54, R4, 0x96, !PT ;  /* 0x0000003632367212 */ /* 0x000fe400078e9604 */
[----:B------:R-:W-:-:S02]  /*0c60*/  IADD3 R50, P1, P2, R38, R50, R8 ;  /* 0x0000003226327210 */ /* 0x000fc40007a3e008 */
[----:B------:R-:W-:Y:S02]  /*0c70*/  SHF.R.W.U32 R48, R18, 0x10, R14 ;  /* 0x0000001012307819 */ /* 0x000fe40000001e0e */
[----:B------:R-:W-:Y:S02]  /*0c80*/  SHF.R.W.U32 R18, R14, 0x10, R18 ;  /* 0x000000100e127819 */ /* 0x000fe40000001e12 */
[----:B------:R-:W-:Y:S02]  /*0c90*/  SHF.R.W.U32 R14, R58, 0x10, R40 ;  /* 0x000000103a0e7819 */ /* 0x000fe40000001e28 */
[----:B------:R-:W-:Y:S02]  /*0ca0*/  LOP3.LUT R13, R43, R13, R3, 0x96, !PT ;  /* 0x0000000d2b0d7212 */ /* 0x000fe400078e9603 */
[----:B------:R-:W-:Y:S02]  /*0cb0*/  SHF.R.W.U32 R58, R40, 0x10, R58 ;  /* 0x00000010283a7819 */ /* 0x000fe40000001e3a */
[----:B------:R-:W-:-:S02]  /*0cc0*/  IADD3.X R43, PT, PT, R39, R43, R7, P1, P2 ;  /* 0x0000002b272b7210 */ /* 0x000fc40000fe4407 */
[----:B------:R-:W-:Y:S02]  /*0cd0*/  IADD3 R17, P0, PT, R48, R17, RZ ;  /* 0x0000001130117210 */ /* 0x000fe40007f1e0ff */
[----:B------:R-:W-:Y:S02]  /*0ce0*/  LOP3.LUT R40, R43, R58, RZ, 0x3c, !PT ;  /* 0x0000003a2b287212 */ /* 0x000fe400078e3cff */
[----:B------:R-:W-:Y:S01]  /*0cf0*/  LOP3.LUT R51, R17, R51, RZ, 0x3c, !PT ;  /* 0x0000003311337212 */ /* 0x000fe200078e3cff */
[----:B------:R-:W-:Y:S01]  /*0d00*/  IMAD.X R10, R18, 0x1, R10, P0 ;  /* 0x00000001120a7824 */ /* 0x000fe200000e060a */
[----:B------:R-:W-:Y:S02]  /*0d10*/  IADD3 R17, P0, PT, R40, R17, RZ ;  /* 0x0000001128117210 */ /* 0x000fe40007f1e0ff */
[----:B------:R-:W-:Y:S02]  /*0d20*/  LOP3.LUT R40, R50, R14, RZ, 0x3c, !PT ;  /* 0x0000000e32287212 */ /* 0x000fe400078e3cff */
[----:B------:R-:W-:-:S03]  /*0d30*/  LOP3.LUT R41, R10, R41, RZ, 0x3c, !PT ;  /* 0x000000290a297212 */ /* 0x000fc600078e3cff */
[----:B------:R-:W-:Y:S01]  /*0d40*/  IMAD.X R10, R40, 0x1, R10, P0 ;  /* 0x00000001280a7824 */ /* 0x000fe200000e060a */
[----:B------:R-:W-:Y:S02]  /*0d50*/  SHF.R.W.U32 R40, R41, 0x1f, R51 ;  /* 0x0000001f29287819 */ /* 0x000fe40000001e33 */
[----:B------:R-:W-:Y:S02]  /*0d60*/  SHF.R.W.U32 R51, R51, 0x1f, R41 ;  /* 0x0000001f33337819 */ /* 0x000fe40000001e29 */
[----:B------:R-:W-:Y:S02]  /*0d70*/  IADD3 R52, P1, P2, R20, R52, R40 ;  /* 0x0000003414347210 */ /* 0x000fe40007a3e028 */
[----:B------:R-:W-:Y:S02]  /*0d80*/  SHF.R.W.U32 R41, R54, 0x10, R13 ;  /* 0x0000001036297819 */ /* 0x000fe40000001e0d */
        /* <DEDUP_REMOVED lines=12> */
[----:B------:R-:W-:-:S05]  /*0e50*/  IADD3 R12, P0, PT, R13, R12, RZ ;  /* 0x0000000c0d0c7210 */ /* 0x000fca0007f1e0ff */
[----:B------:R-:W-:Y:S01]  /*0e60*/  IMAD.X R56, R53, 0x1, R56, P0 ;  /* 0x0000000135387824 */ /* 0x000fe200000e0638 */
[----:B------:R-:W-:-:S04]  /*0e70*/  IADD3 R11, P0, PT, R41, R11, RZ ;  /* 0x0000000b290b7210 */ /* 0x000fc80007f1e0ff */
[----:B------:R-:W-:Y:S01]  /*0e80*/  LOP3.LUT R47, R56, R46, RZ, 0x3c, !PT ;  /* 0x0000002e382f7212 */ /* 0x000fe200078e3cff */
[----:B------:R-:W-:Y:S01]  /*0e90*/  IMAD.X R16, R54, 0x1, R16, P0 ;  /* 0x0000000136107824 */ /* 0x000fe200000e0610 */
[----:B------:R-:W-:Y:S02]  /*0ea0*/  LOP3.LUT R44, R11, R44, RZ, 0x3c, !PT ;  /* 0x0000002c0b2c7212 */ /* 0x000fe400078e3cff */
[----:B------:R-:W-:Y:S02]  /*0eb0*/  IADD3 R11, P1, PT, R47, R11, RZ ;  /* 0x0000000b2f0b7210 */ /* 0x000fe40007f3e0ff */
[----:B------:R-:W-:Y:S02]  /*0ec0*/  LOP3.LUT R47, R12, R55, RZ, 0x3c, !PT ;  /* 0x000000370c2f7212 */ /* 0x000fe400078e3cff */
[----:B------:R-:W-:Y:S02]  /*0ed0*/  LOP3.LUT R40, R19, R40, RZ, 0x3c, !PT ;  /* 0x0000002813287212 */ /* 0x000fe400078e3cff */
[----:B------:R-:W-:-:S02]  /*0ee0*/  LOP3.LUT R51, R15, R51, RZ, 0x3c, !PT ;  /* 0x000000330f337212 */ /* 0x000fc400078e3cff */
[----:B------:R-:W-:Y:S01]  /*0ef0*/  LOP3.LUT R49, R16, R49, RZ, 0x3c, !PT ;  /* 0x0000003110317212 */ /* 0x000fe200078e3cff */
[----:B------:R-:W-:Y:S01]  /*0f00*/  IMAD.X R16, R47, 0x1, R16, P1 ;  /* 0x000000012f107824 */ /* 0x000fe200008e0610 */
[----:B------:R-:W-:Y:S02]  /*0f10*/  SHF.R.W.U32 R47, R40, 0x18, R51 ;  /* 0x00000018282f7819 */ /* 0x000fe40000001e33 */
[----:B------:R-:W-:Y:S02]  /*0f20*/  SHF.R.W.U32 R40, R51, 0x18, R40 ;  /* 0x0000001833287819 */ /* 0x000fe40000001e28 */
[----:B------:R-:W-:-:S04]  /*0f30*/  IADD3 R51, P0, P1, R47, R36, R52 ;  /* 0x000000242f337210 */ /* 0x000fc8000791e034 */
[----:B------:R-:W-:-:S04]  /*0f40*/  IADD3.X R59, PT, PT, R40, R37, R60, P0, P1 ;  /* 0x00000025283b7210 */ /* 0x000fc800007e243c */
[----:B------:R-:W-:Y:S02]  /*0f50*/  LOP3.LUT R52, R59, R52, R41, 0x96, !PT ;  /* 0x000000343b347212 */ /* 0x000fe400078e9629 */
[----:B------:R-:W-:Y:S02]  /*0f60*/  SHF.R.W.U32 R41, R49, 0x1f, R44 ;  /* 0x0000001f31297819 */ /* 0x000fe40000001e2c */
[----:B------:R-:W-:Y:S02]  /*0f70*/  SHF.R.W.U32 R44, R44, 0x1f, R49 ;  /* 0x0000001f2c2c7819 */ /* 0x000fe40000001e31 */
[----:B------:R-:W-:-:S05]  /*0f80*/  IADD3 R9, P0, PT, R41, R9, RZ ;  /* 0x0000000929097210 */ /* 0x000fca0007f1e0ff */
[----:B------:R-:W-:-:S05]  /*0f90*/  IMAD.X R57, R44, 0x1, R57, P0 ;  /* 0x000000012c397824 */ /* 0x000fca00000e0639 */
[----:B------:R-:W-:-:S04]  /*0fa0*/  LOP3.LUT R49, R57, R18, RZ, 0x3c, !PT ;  /* 0x0000001239317212 */ /* 0x000fc800078e3cff */
[----:B------:R-:W-:Y:S02]  /*0fb0*/  IADD3 R45, P0, PT, R49, R45, RZ ;  /* 0x0000002d312d7210 */ /* 0x000fe40007f1e0ff */
[----:B------:R-:W-:-:S05]  /*0fc0*/  LOP3.LUT R49, R9, R48, RZ, 0x3c, !PT ;  /* 0x0000003009317212 */ /* 0x000fca00078e3cff */
[----:B------:R-:W-:Y:S01]  /*0fd0*/  IMAD.X R42, R49, 0x1, R42, P0 ;  /* 0x00000001312a7824 */ /* 0x000fe200000e062a */
[----:B------:R-:W-:-:S04]  /*0fe0*/  LOP3.LUT R49, R45, R41, RZ, 0x3c, !PT ;  /* 0x000000292d317212 */ /* 0x000fc800078e3cff */
[----:B------:R-:W-:-:S04]  /*0ff0*/  LOP3.LUT R44, R42, R44, RZ, 0x3c, !PT ;  /* 0x0000002c2a2c7212 */ /* 0x000fc800078e3cff */
[----:B------:R-:W-:Y:S02]  /*1000*/  SHF.R.W.U32 R41, R49, 0x18, R44 ;  /* 0x0000001831297819 */ /* 0x000fe40000001e2c */
[----:B------:R-:W-:Y:S02]  /*1010*/  SHF.R.W.U32 R49, R44, 0x18, R49 ;  /* 0x000000182c317819 */ /* 0x000fe40000001e31 */
[----:B------:R-:W-:Y:S02]  /*1020*/  IADD3 R44, P0, P1, R41, R26, R9 ;  /* 0x0000001a292c7210 */ /* 0x000fe4000791e009 */
[----:B------:R-:W-:Y:S02]  /*1030*/  LOP3.LUT R13, R11, R13, RZ, 0x3c, !PT ;  /* 0x0000000d0b0d7212 */ /* 0x000fe400078e3cff */
[----:B------:R-:W-:Y:S02]  /*1040*/  LOP3.LUT R18, R44, R57, R18, 0x96, !PT ;  /* 0x000000392c127212 */ /* 0x000fe400078e9612 */
[----:B------:R-:W-:-:S02]  /*1050*/  IADD3.X R57, PT, PT, R49, R27, R57, P0, P1 ;  /* 0x0000001b31397210 */ /* 0x000fc400007e2439 */
[----:B------:R-:W-:Y:S02]  /*1060*/  LOP3.LUT R53, R16, R53, RZ, 0x3c, !PT ;  /* 0x0000003510357212 */ /* 0x000fe400078e3cff */
[----:B------:R-:W-:Y:S02]  /*1070*/  LOP3.LUT R48, R57, R9, R48, 0x96, !PT ;  /* 0x0000000939307212 */ /* 0x000fe400078e9630 */
[----:B------:R-:W-:Y:S02]  /*1080*/  SHF.R.W.U32 R9, R13, 0x18, R53 ;  /* 0x000000180d097819 */ /* 0x000fe40000001e35 */
[----:B------:R-:W-:Y:S02]  /*1090*/  SHF.R.W.U32 R13, R53, 0x18, R13 ;  /* 0x00000018350d7819 */ /* 0x000fe40000001e0d */
[----:B------:R-:W-:-:S04]  /*10a0*/  IADD3 R53, P0, PT, R9, R12, RZ ;  /* 0x0000000c09357210 */ /* 0x000fc80007f1e0ff */
[----:B------:R-:W-:Y:S01]  /*10b0*/  LOP3.LUT R46, R53, R56, R46, 0x96, !PT ;  /* 0x00000038352e7212 */ /* 0x000fe200078e962e */
[----:B------:R-:W-:Y:S01]  /*10c0*/  IMAD.X R56, R13, 0x1, R56, P0 ;  /* 0x000000010d387824 */ /* 0x000fe200000e0638 */
[----:B------:R-:W-:Y:S02]  /*10d0*/  LOP3.LUT R8, R17, R8, RZ, 0x3c, !PT ;  /* 0x0000000811087212 */ /* 0x000fe400078e3cff */
[----:B------:R-:W-:Y:S02]  /*10e0*/  LOP3.LUT R7, R10, R7, RZ, 0x3c, !PT ;  /* 0x000000070a077212 */ /* 0x000fe400078e3cff */
[----:B------:R-:W-:Y:S02]  /*10f0*/  LOP3.LUT R55, R56, R12, R55, 0x96, !PT ;  /* 0x0000000c38377212 */ /* 0x000fe400078e9637 */
[----:B------:R-:W-:Y:S02]  /*1100*/  SHF.R.W.U32 R12, R8, 0x18, R7 ;  /* 0x00000018080c7819 */ /* 0x000fe40000001e07 */
[----:B------:R-:W-:-:S02]  /*1110*/  SHF.R.W.U32 R8, R7, 0x18, R8 ;  /* 0x0000001807087819 */ /* 0x000fc40000001e08 */
[----:B------:R-:W-:Y:S02]  /*1120*/  IADD3 R7, P0, PT, R12, R50, RZ ;  /* 0x000000320c077210 */ /* 0x000fe40007f1e0ff */
[----:B------:R-:W-:-:S03]  /*1130*/  LOP3.LUT R54, R51, R60, R54, 0x96, !PT ;  /* 0x0000003c33367212 */ /* 0x000fc600078e9636 */
[----:B------:R-:W-:-:S05]  /*1140*/  IMAD.X R60, R8, 0x1, R43, P0 ;  /* 0x00000001083c7824 */ /* 0x000fca00000e062b */
[----:B------:R-:W-:Y:S02]  /*1150*/  LOP3.LUT R14, R60, R50, R14, 0x96, !PT ;  /* 0x000000323c0e7212 */ /* 0x000fe400078e960e */
[----:B------:R-:W-:Y:S02]  /*1160*/  SHF.R.W.U32 R50, R54, 0x10, R52 ;  /* 0x0000001036327819 */ /* 0x000fe40000001e34 */
[----:B------:R-:W-:Y:S02]  /*1170*/  SHF.R.W.U32 R54, R52, 0x10, R54 ;  /* 0x0000001034367819 */ /* 0x000fe40000001e36 */
[----:B------:R-:W-:-:S05]  /*1180*/  IADD3 R19, P0, PT, R50, R19, RZ ;  /* 0x0000001332137210 */ /* 0x000fca0007f1e0ff */
[----:B------:R-:W-:Y:S01]  /*1190*/  IMAD.X R15, R54, 0x1, R15, P0 ;  /* 0x00000001360f7824 */ /* 0x000fe200000e060f */
[----:B------:R-:W-:-:S04]  /*11a0*/  LOP3.LUT R47, R19, R47, RZ, 0x3c, !PT ;  /* 0x0000002f132f7212 */ /* 0x000fc800078e3cff */
[----:B------:R-:W-:Y:S02]  /*11b0*/  LOP3.LUT R52, R15, R40, RZ, 0x3c, !PT ;  /* 0x000000280f347212 */ /* 0x000fe400078e3cff */
[----:B------:R-:W-:Y:S02]  /*11c0*/  LOP3.LUT R43, R7, R43, R58, 0x96, !PT ;  /* 0x0000002b072b7212 */ /* 0x000fe400078e963a */
[----:B------:R-:W-:Y:S02]  /*11d0*/  SHF.R.W.U32 R40, R52, 0x1f, R47 ;  /* 0x0000001f34287819 */ /* 0x000fe40000001e2f */
[----:B------:R-:W-:Y:S02]  /*11e0*/  SHF.R.W.U32 R52, R47, 0x1f, R52 ;  /* 0x0000001f2f347819 */ /* 0x000fe40000001e34 */
[----:B------:R-:W-:Y:S02]  /*11f0*/  IADD3 R53, P1, P2, R24, R53, R40 ;  /* 0x0000003518357210 */ /* 0x000fe40007a3e028 */
[----:B------:R-:W-:-:S02]  /*1200*/  SHF.R.W.U32 R47, R43, 0x10, R14 ;  /* 0x000000102b2f7819 */ /* 0x000fc40000001e0e */
[----:B------:R-:W-:Y:S02]  /*1210*/  SHF.R.W.U32 R43, R14, 0x10, R43 ;  /* 0x000000100e2b7819 */ /* 0x000fe40000001e2b */
[----:B------:R-:W-:Y:S02]  /*1220*/  SHF.R.W.U32 R14, R18, 0x10, R48 ;  /* 0x00000010120e7819 */ /* 0x000fe40000001e30 */
[----:B------:R-:W-:Y:S02]  /*1230*/  SHF.R.W.U32 R48, R48, 0x10, R18 ;  /* 0x0000001030307819 */ /* 0x000fe40000001e12 */
[----:B------:R-:W-:Y:S02]  /*1240*/  IADD3.X R56, PT, PT, R25, R56, R52, P1, P2 ;  /* 0x0000003819387210 */ /* 0x000fe40000fe4434 */
[----:B------:R-:W-:Y:S02]  /*1250*/  IADD3 R17, P0, PT, R47, R17, RZ ;  /* 0x000000112f117210 */ /* 0x000fe40007f1e0ff */
[----:B------:R-:W-:-:S02]  /*1260*/  LOP3.LUT R18, R56, R48, RZ, 0x3c, !PT ;  /* 0x0000003038127212 */ /* 0x000fc400078e3cff */
        /* <DEDUP_REMOVED lines=10> */
[----:B------:R-:W-:Y:S02]  /*1310*/  IADD3.X R59, PT, PT, R23, R59, R12, P0, P1 ;  /* 0x0000003b173b7210 */ /* 0x000fe400007e240c */
[----:B------:R-:W-:-:S02]  /*1320*/  IADD3 R45, P0, PT, R14, R45, RZ ;  /* 0x0000002d0e2d7210 */ /* 0x000fc40007f1e0ff */
[----:B------:R-:W-:-:S03]  /*1330*/  SHF.R.W.U32 R55, R55, 0x10, R46 ;  /* 0x0000001037377819 */ /* 0x000fc60000001e2e */
[----:B------:R-:W-:Y:S01]  /*1340*/  IMAD.X R42, R48, 0x1, R42, P0 ;  /* 0x00000001302a7824 */ /* 0x000fe200000e062a */
[----:B------:R-:W-:Y:S02]  /*1350*/  LOP3.LUT R46, R59, R55, RZ, 0x3c, !PT ;  /* 0x000000373b2e7212 */ /* 0x000fe400078e3cff */
[----:B------:R-:W-:Y:S02]  /*1360*/  IADD3 R11, P0, PT, R8, R11, RZ ;  /* 0x0000000b080b7210 */ /* 0x000fe40007f1e0ff */
[----:B------:R-:W-:Y:S02]  /*1370*/  LOP3.LUT R41, R45, R41, RZ, 0x3c, !PT ;  /* 0x000000292d297212 */ /* 0x000fe400078e3cff */
[----:B------:R-:W-:Y:S01]  /*1380*/  IADD3 R45, P1, PT, R46, R45, RZ ;  /* 0x0000002d2e2d7210 */ /* 0x000fe20007f3e0ff */
[----:B------:R-:W-:Y:S01]  /*1390*/  IMAD.X R16, R55, 0x1, R16, P0 ;  /* 0x0000000137107824 */ /* 0x000fe200000e0610 */
[----:B------:R-:W-:Y:S02]  /*13a0*/  LOP3.LUT R46, R51, R8, RZ, 0x3c, !PT ;  /* 0x00000008332e7212 */ /* 0x000fe400078e3cff */
[----:B------:R-:W-:-:S02]  /*13b0*/  LOP3.LUT R49, R42, R49, RZ, 0x3c, !PT ;  /* 0x000000312a317212 */ /* 0x000fc400078e3cff */
[----:B------:R-:W-:Y:S01]  /*13c0*/  LOP3.LUT R13, R16, R13, RZ, 0x3c, !PT ;  /* 0x0000000d100d7212 */ /* 0x000fe200078e3cff */
[----:B------:R-:W-:Y:S01]  /*13d0*/  IMAD.X R42, R46, 0x1, R42, P1 ;  /* 0x000000012e2a7824 */ /* 0x000fe200008e062a */
[----:B------:R-:W-:-:S04]  /*13e0*/  LOP3.LUT R46, R11, R9, RZ, 0x3c, !PT ;  /* 0x000000090b2e7212 */ /* 0x000fc800078e3cff */
[----:B------:R-:W-:Y:S02]  /*13f0*/  SHF.R.W.U32 R9, R13, 0x1f, R46 ;  /* 0x0000001f0d097819 */ /* 0x000fe40000001e2e */
[----:B------:R-:W-:Y:S02]  /*1400*/  SHF.R.W.U32 R46, R46, 0x1f, R13 ;  /* 0x0000001f2e2e7819 */ /* 0x000fe40000001e0d */
[----:B------:R-:W-:-:S04]  /*1410*/  IADD3 R44, P0, P1, R32, R44, R9 ;  /* 0x0000002c202c7210 */ /* 0x000fc8000791e009 */
[----:B------:R-:W-:-:S04]  /*1420*/  IADD3.X R57, PT, PT, R33, R57, R46, P0, P1 ;  /* 0x0000003921397210 */ /* 0x000fc800007e242e */
[----:B------:R-:W-:-:S04]  /*1430*/  LOP3.LUT R13, R57, R43, RZ, 0x3c, !PT ;  /* 0x0000002b390d7212 */ /* 0x000fc800078e3cff */
[----:B------:R-:W-:Y:S02]  /*1440*/  IADD3 R19, P0, PT, R13, R19, RZ ;  /* 0x000000130d137210 */ /* 0x000fe40007f1e0ff */
[----:B------:R-:W-:Y:S02]  /*1450*/  LOP3.LUT R13, R44, R47, RZ, 0x3c, !PT ;  /* 0x0000002f2c0d7212 */ /* 0x000fe400078e3cff */
[----:B------:R-:W-:Y:S02]  /*1460*/  LOP3.LUT R10, R45, R10, RZ, 0x3c, !PT ;  /* 0x0000000a2d0a7212 */ /* 0x000fe400078e3cff */
[----:B------:R-:W-:Y:S01]  /*1470*/  LOP3.LUT R12, R42, R12, RZ, 0x3c, !PT ;  /* 0x0000000c2a0c7212 */ /* 0x000fe200078e3cff */
[----:B------:R-:W-:-:S03]  /*1480*/  IMAD.X R15, R13, 0x1, R15, P0 ;  /* 0x000000010d0f7824 */ /* 0x000fc600000e060f */
        /* <DEDUP_REMOVED lines=25> */
[----:B------:R-:W-:Y:S02]  /*1620*/  IADD3 R46, P0, P1, R7, R34, R44 ;  /* 0x00000022072e7210 */ /* 0x000fe4000791e02c */
[----:B------:R-:W-:-:S02]  /*1630*/  LOP3.LUT R40, R17, R40, RZ, 0x3c, !PT ;  /* 0x0000002811287212 */ /* 0x000fc400078e3cff */
[----:B------:R-:W-:Y:S02]  /*1640*/  LOP3.LUT R43, R46, R57, R43, 0x96, !PT ;  /* 0x000000392e2b7212 */ /* 0x000fe400078e962b */
[----:B------:R-:W-:Y:S02]  /*1650*/  IADD3.X R57, PT, PT, R9, R35, R57, P0, P1 ;  /* 0x0000002309397210 */ /* 0x000fe400007e2439 */
        /* <DEDUP_REMOVED lines=21> */
[----:B------:R-:W-:Y:S02]  /*17b0*/  IADD3.X R60, PT, PT, R33, R60, R13, P0, P1 ;  /* 0x0000003c213c7210 */ /* 0x000fe400007e240d */
[----:B------:R-:W-:Y:S02]  /*17c0*/  SHF.R.W.U32 R48, R53, 0x10, R48 ;  /* 0x0000001035307819 */ /* 0x000fe40000001e30 */
[----:B------:R-:W-:Y:S02]  /*17d0*/  IADD3 R47, P0, PT, R51, R17, RZ ;  /* 0x00000011332f7210 */ /* 0x000fe40007f1e0ff */
[----:B------:R-:W-:-:S03]  /*17e0*/  LOP3.LUT R53, R60, R43, RZ, 0x3c, !PT ;  /* 0x0000002b3c357212 */ /* 0x000fc600078e3cff */
[----:B------:R-:W-:Y:S01]  /*17f0*/  IMAD.X R18, R48, 0x1, R18, P0 ;  /* 0x0000000130127824 */ /* 0x000fe200000e0612 */
[----:B------:R-:W-:Y:S02]  /*1800*/  IADD3 R19, P0, PT, R56, R19, RZ ;  /* 0x0000001338137210 */ /* 0x000fe40007f1e0ff */
[----:B------:R-:W-:Y:S02]  /*1810*/  LOP3.LUT R17, R47, R44, RZ, 0x3c, !PT ;  /* 0x0000002c2f117212 */ /* 0x000fe400078e3cff */
[----:B------:R-:W-:Y:S02]  /*1820*/  IADD3 R47, P1, PT, R53, R47, RZ ;  /* 0x0000002f352f7210 */ /* 0x000fe40007f3e0ff */
[----:B------:R-:W-:Y:S01]  /*1830*/  LOP3.LUT R44, R8, R56, RZ, 0x3c, !PT ;  /* 0x00000038082c7212 */ /* 0x000fe200078e3cff */
[----:B------:R-:W-:Y:S01]  /*1840*/  IMAD.X R15, R43, 0x1, R15, P0 ;  /* 0x000000012b0f7824 */ /* 0x000fe200000e060f */
[----:B------:R-:W-:-:S03]  /*1850*/  LOP3.LUT R40, R18, R40, RZ, 0x3c, !PT ;  /* 0x0000002812287212 */ /* 0x000fc600078e3cff */
[----:B------:R-:W-:Y:S01]  /*1860*/  IMAD.X R18, R44, 0x1, R18, P1 ;  /* 0x000000012c127824 */ /* 0x000fe200008e0612 */
[----:B------:R-:W-:Y:S02]  /*1870*/  SHF.R.W.U32 R44, R54, 0x10, R50 ;  /* 0x00000010362c7819 */ /* 0x000fe40000001e32 */
[----:B------:R-:W-:Y:S02]  /*1880*/  SHF.R.W.U32 R54, R50, 0x10, R54 ;  /* 0x0000001032367819 */ /* 0x000fe40000001e36 */
[----:B------:R-:W-:Y:S02]  /*1890*/  LOP3.LUT R50, R19, R7, RZ, 0x3c, !PT ;  /* 0x0000000713327212 */ /* 0x000fe400078e3cff */
[----:B------:R-:W-:-:S04]  /*18a0*/  LOP3.LUT R9, R15, R9, RZ, 0x3c, !PT ;  /* 0x000000090f097212 */ /* 0x000fc800078e3cff */
        /* <DEDUP_REMOVED lines=10> */
[----:B------:R-:W-:-:S03]  /*1950*/  LOP3.LUT R41, R16, R41, RZ, 0x3c, !PT ;  /* 0x0000002910297212 */ /* 0x000fc600078e3cff */
[----:B------:R-:W-:Y:S01]  /*1960*/  IMAD.X R16, R50, 0x1, R16, P1 ;  /* 0x0000000132107824 */ /* 0x000fe200008e0610 */
[----:B------:R-:W-:-:S04]  /*1970*/  LOP3.LUT R7, R49, R7, RZ, 0x3c, !PT ;  /* 0x0000000731077212 */ /* 0x000fc800078e3cff */
[----:B------:R-:W-:-:S04]  /*1980*/  LOP3.LUT R50, R16, R9, RZ, 0x3c, !PT ;  /* 0x0000000910327212 */ /* 0x000fc800078e3cff */
        /* <DEDUP_REMOVED lines=26> */
[----:B------:R-:W-:-:S02]  /*1b30*/  LOP3.LUT R55, R53, R59, R55, 0x96, !PT ;  /* 0x0000003b35377212 */ /* 0x000fc400078e9637 */
        /* <DEDUP_REMOVED lines=22> */
[----:B------:R-:W-:Y:S02]  /*1ca0*/  LOP3.LUT R12, R47, R12, RZ, 0x3c, !PT ;  /* 0x0000000c2f0c7212 */ /* 0x000fe400078e3cff */
[----:B------:R-:W-:Y:S02]  /*1cb0*/  LOP3.LUT R48, R8, R57, R48, 0x96, !PT ;  /* 0x0000003908307212 */ /* 0x000fe400078e9630 */
[----:B------:R-:W-:-:S04]  /*1cc0*/  LOP3.LUT R56, R18, R10, RZ, 0x3c, !PT ;  /* 0x0000000a12387212 */ /* 0x000fc800078e3cff */
[----:B------:R-:W-:Y:S02]  /*1cd0*/  SHF.R.W.U32 R10, R56, 0x1f, R12 ;  /* 0x0000001f380a7819 */ /* 0x000fe40000001e0c */
[----:B------:R-:W-:Y:S02]  /*1ce0*/  SHF.R.W.U32 R12, R12, 0x1f, R56 ;  /* 0x0000001f0c0c7819 */ /* 0x000fe40000001e38 */
[----:B------:R-:W-:Y:S02]  /*1cf0*/  SHF.R.W.U32 R56, R48, 0x10, R46 ;  /* 0x0000001030387819 */ /* 0x000fe40000001e2e */
[----:B------:R-:W-:Y:S02]  /*1d00*/  IADD3 R40, P1, P2, R34, R40, R10 ;  /* 0x0000002822287210 */ /* 0x000fe40007a3e00a */
[----:B------:R-:W-:Y:S02]  /*1d10*/  SHF.R.W.U32 R48, R46, 0x10, R48 ;  /* 0x000000102e307819 */ /* 0x000fe40000001e30 */
[----:B------:R-:W-:-:S02]  /*1d20*/  IADD3 R45, P0, PT, R56, R45, RZ ;  /* 0x0000002d382d7210 */ /* 0x000fc40007f1e0ff */
[----:B------:R-:W-:Y:S02]  /*1d30*/  SHF.R.W.U32 R57, R55, 0x10, R52 ;  /* 0x0000001037397819 */ /* 0x000fe40000001e34 */
[----:B------:R-:W-:Y:S02]  /*1d40*/  SHF.R.W.U32 R52, R52, 0x10, R55 ;  /* 0x0000001034347819 */ /* 0x000fe40000001e37 */
[----:B------:R-:W-:Y:S01]  /*1d50*/  IADD3.X R58, PT, PT, R35, R58, R12, P1, P2 ;  /* 0x0000003a233a7210 */ /* 0x000fe20000fe440c */
[----:B------:R-:W-:-:S03]  /*1d60*/  IMAD.X R46, R48, 0x1, R42, P0 ;  /* 0x00000001302e7824 */ /* 0x000fc600000e062a */
[----:B------:R-:W-:Y:S02]  /*1d70*/  LOP3.LUT R42, R58, R52, RZ, 0x3c, !PT ;  /* 0x000000343a2a7212 */ /* 0x000fe400078e3cff */
[----:B------:R-:W-:Y:S02]  /*1d80*/  LOP3.LUT R41, R45, R41, RZ, 0x3c, !PT ;  /* 0x000000292d297212 */ /* 0x000fe400078e3cff */
[----:B------:R-:W-:Y:S02]  /*1d90*/  IADD3 R42, P0, PT, R42, R45, RZ ;  /* 0x0000002d2a2a7210 */ /* 0x000fe40007f1e0ff */
[----:B------:R-:W-:Y:S02]  /*1da0*/  LOP3.LUT R45, R46, R11, RZ, 0x3c, !PT ;  /* 0x0000000b2e2d7212 */ /* 0x000fe400078e3cff */
[----:B------:R-:W-:-:S05]  /*1db0*/  LOP3.LUT R11, R40, R57, RZ, 0x3c, !PT ;  /* 0x00000039280b7212 */ /* 0x000fca00078e3cff */
[----:B------:R-:W-:Y:S01]  /*1dc0*/  IMAD.X R11, R11, 0x1, R46, P0 ;  /* 0x000000010b0b7824 */ /* 0x000fe200000e062e */
[----:B------:R-:W-:Y:S02]  /*1dd0*/  SHF.R.W.U32 R46, R45, 0x1f, R41 ;  /* 0x0000001f2d2e7819 */ /* 0x000fe40000001e29 */
[----:B------:R-:W-:Y:S02]  /*1de0*/  SHF.R.W.U32 R45, R41, 0x1f, R45 ;  /* 0x0000001f292d7819 */ /* 0x000fe40000001e2d */
[----:B------:R-:W-:Y:S02]  /*1df0*/  IADD3 R13, P1, P2, R30, R13, R46 ;  /* 0x0000000d1e0d7210 */ /* 0x000fe40007a3e02e */
[----:B------:R-:W-:Y:S02]  /*1e00*/  SHF.R.W.U32 R41, R54, 0x10, R44 ;  /* 0x0000001036297819 */ /* 0x000fe40000001e2c */
[----:B------:R-:W-:Y:S02]  /*1e10*/  IADD3 R49, P0, PT, R57, R49, RZ ;  /* 0x0000003139317210 */ /* 0x000fe40007f1e0ff */
[----:B------:R-:W-:-:S02]  /*1e20*/  SHF.R.W.U32 R44, R44, 0x10, R54 ;  /* 0x000000102c2c7819 */ /* 0x000fc40000001e36 */
        /* <DEDUP_REMOVED lines=11> */
[----:B------:R-:W-:Y:S02]  /*1ee0*/  IADD3 R54, P0, PT, R41, R19, RZ ;  /* 0x0000001329367210 */ /* 0x000fe40007f1e0ff */
[----:B------:R-:W-:-:S03]  /*1ef0*/  IADD3.X R19, PT, PT, R39, R43, R49, P1, P2 ;  /* 0x0000002b27137210 */ /* 0x000fc60000fe4431 */
[----:B------:R-:W-:Y:S01]  /*1f00*/  IMAD.X R15, R44, 0x1, R15, P0 ;  /* 0x000000012c0f7824 */ /* 0x000fe200000e060f */
        /* <DEDUP_REMOVED lines=8> */
[----:B------:R-:W-:-:S05]  /*1f90*/  IADD3 R53, P0, PT, R15, R53, RZ ;  /* 0x000000350f357210 */ /* 0x000fca0007f1e0ff */
[----:B------:R-:W-:-:S05]  /*1fa0*/  IMAD.X R50, R43, 0x1, R50, P0 ;  /* 0x000000012b327824 */ /* 0x000fca00000e0632 */
[----:B------:R-:W-:-:S04]  /*1fb0*/  LOP3.LUT R54, R50, R48, RZ, 0x3c, !PT ;  /* 0x0000003032367212 */ /* 0x000fc800078e3cff */
[----:B------:R-:W-:Y:S02]  /*1fc0*/  IADD3 R47, P0, PT, R54, R47, RZ ;  /* 0x0000002f362f7210 */ /* 0x000fe40007f1e0ff */
[----:B------:R-:W-:Y:S02]  /*1fd0*/  LOP3.LUT R54, R11, R12, RZ, 0x3c, !PT ;  /* 0x0000000c0b367212 */ /* 0x000fe400078e3cff */
[----:B------:R-:W-:Y:S02]  /*1fe0*/  LOP3.LUT R12, R53, R56, RZ, 0x3c, !PT ;  /* 0x00000038350c7212 */ /* 0x000fe400078e3cff */
[----:B------:R-:W-:-:S03]  /*1ff0*/  LOP3.LUT R10, R42, R10, RZ, 0x3c, !PT ;  /* 0x0000000a2a0a7212 */ /* 0x000fc600078e3cff */
[----:B------:R-:W-:Y:S01]  /*2000*/  IMAD.X R18, R12, 0x1, R18, P0 ;  /* 0x000000010c127824 */ /* 0x000fe200000e0612 */
        /* <DEDUP_REMOVED lines=18> */
[----:B------:R-:W-:Y:S02]  /*2130*/  IADD3 R49, P0, P1, R13, R20, R8 ;  /* 0x000000140d317210 */ /* 0x000fe4000791e008 */
[----:B------:R-:W-:Y:S02]  /*2140*/  LOP3.LUT R15, R47, R15, RZ, 0x3c, !PT ;  /* 0x0000000f2f0f7212 */ /* 0x000fe400078e3cff */
[----:B------:R-:W-:Y:S02]  /*2150*/  LOP3.LUT R60, R49, R19, R60, 0x96, !PT ;  /* 0x00000013313c7212 */ /* 0x000fe400078e963c */
[----:B------:R-:W-:Y:S02]  /*2160*/  IADD3.X R19, PT, PT, R7, R21, R19, P0, P1 ;  /* 0x0000001507137210 */ /* 0x000fe400007e2413 */
[----:B------:R-:W-:Y:S02]  /*2170*/  LOP3.LUT R43, R18, R43, RZ, 0x3c, !PT ;  /* 0x0000002b122b7212 */ /* 0x000fe400078e3cff */
[----:B------:R-:W-:-:S02]  /*2180*/  LOP3.LUT R51, R19, R8, R51, 0x96, !PT ;  /* 0x0000000813337212 */ /* 0x000fc400078e9633 */
[----:B------:R-:W-:Y:S02]  /*2190*/  SHF.R.W.U32 R8, R15, 0x18, R43 ;  /* 0x000000180f087819 */ /* 0x000fe40000001e2b */
[----:B------:R-:W-:Y:S02]  /*21a0*/  SHF.R.W.U32 R15, R43, 0x18, R15 ;  /* 0x000000182b0f7819 */ /* 0x000fe40000001e0f */
[----:B------:R-:W-:-:S05]  /*21b0*/  IADD3 R43, P0, PT, R8, R53, RZ ;  /* 0x00000035082b7210 */ /* 0x000fca0007f1e0ff */
[----:B------:R-:W-:Y:S01]  /*21c0*/  IMAD.X R55, R15, 0x1, R50, P0 ;  /* 0x000000010f377824 */ /* 0x000fe200000e0632 */
[----:B------:R-:W-:-:S04]  /*21d0*/  LOP3.LUT R50, R43, R50, R48, 0x96, !PT ;  /* 0x000000322b327212 */ /* 0x000fc800078e9630 */
[----:B------:R-:W-:-:S04]  /*21e0*/  LOP3.LUT R53, R55, R53, R56, 0x96, !PT ;  /* 0x0000003537357212 */ /* 0x000fc800078e9638 */
[----:B------:R-:W-:Y:S02]  /*21f0*/  SHF.R.W.U32 R48, R50, 0x10, R53 ;  /* 0x0000001032307819 */ /* 0x000fe40000001e35 */
[----:B------:R-:W-:Y:S02]  /*2200*/  SHF.R.W.U32 R53, R53, 0x10, R50 ;  /* 0x0000001035357819 */ /* 0x000fe40000001e32 */
[----:B------:R-:W-:-:S05]  /*2210*/  IADD3 R47, P0, PT, R48, R47, RZ ;  /* 0x0000002f302f7210 */ /* 0x000fca0007f1e0ff */
[----:B------:R-:W-:Y:S01]  /*2220*/  IMAD.X R18, R53, 0x1, R18, P0 ;  /* 0x0000000135127824 */ /* 0x000fe200000e0612 */
[----:B------:R-:W-:-:S04]  /*2230*/  LOP3.LUT R8, R47, R8, RZ, 0x3c, !PT ;  /* 0x000000082f087212 */ /* 0x000fc800078e3cff */
[----:B------:R-:W-:-:S04]  /*2240*/  LOP3.LUT R50, R18, R15, RZ, 0x3c, !PT ;  /* 0x0000000f12327212 */ /* 0x000fc800078e3cff */
[----:B------:R-:W-:Y:S02]  /*2250*/  SHF.R.W.U32 R15, R50, 0x1f, R8 ;  /* 0x0000001f320f7819 */ /* 0x000fe40000001e08 */
[----:B------:R-:W-:Y:S02]  /*2260*/  SHF.R.W.U32 R50, R8, 0x1f, R50 ;  /* 0x0000001f08327819 */ /* 0x000fe40000001e32 */
[----:B------:R-:W-:Y:S02]  /*2270*/  SHF.R.W.U32 R8, R44, 0x10, R41 ;  /* 0x000000102c087819 */ /* 0x000fe40000001e29 */
[----:B------:R-:W-:Y:S02]  /*2280*/  SHF.R.W.U32 R44, R41, 0x10, R44 ;  /* 0x00000010292c7819 */ /* 0x000fe40000001e2c */
[----:B------:R-:W-:Y:S02]  /*2290*/  SHF.R.W.U32 R41, R60, 0x10, R51 ;  /* 0x000000103c297819 */ /* 0x000fe40000001e33 */
[----:B------:R-:W-:-:S02]  /*22a0*/  SHF.R.W.U32 R60, R51, 0x10, R60 ;  /* 0x00000010333c7819 */ /* 0x000fc40000001e3c */
[----:B------:R-:W-:Y:S02]  /*22b0*/  IADD3 R54, P1, P2, R34, R54, R15 ;  /* 0x0000003622367210 */ /* 0x000fe40007a3e00f */
[----:B------:R-:W-:Y:S02]  /*22c0*/  IADD3 R17, P0, PT, R41, R17, RZ ;  /* 0x0000001129117210 */ /* 0x000fe40007f1e0ff */
[----:B------:R-:W-:-:S03]  /*22d0*/  IADD3.X R58, PT, PT, R35, R58, R50, P1, P2 ;  /* 0x0000003a233a7210 */ /* 0x000fc60000fe4432 */
[----:B------:R-:W-:Y:S01]  /*22e0*/  IMAD.X R56, R60, 0x1, R14, P0 ;  /* 0x000000013c387824 */ /* 0x000fe200000e060e */
[----:B------:R-:W-:Y:S02]  /*22f0*/  LOP3.LUT R14, R58, R44, RZ, 0x3c, !PT ;  /* 0x0000002c3a0e7212 */ /* 0x000fe400078e3cff */
[----:B------:R-:W-:Y:S02]  /*2300*/  LOP3.LUT R51, R17, R13, RZ, 0x3c, !PT ;  /* 0x0000000d11337212 */ /* 0x000fe400078e3cff */
[----:B------:R-:W-:Y:S02]  /*2310*/  LOP3.LUT R7, R56, R7, RZ, 0x3c, !PT ;  /* 0x0000000738077212 */ /* 0x000fe400078e3cff */
[----:B------:R-:W-:Y:S02]  /*2320*/  IADD3 R14, P0, PT, R14, R17, RZ ;  /* 0x000000110e0e7210 */ /* 0x000fe40007f1e0ff */
[----:B------:R-:W-:Y:S02]  /*2330*/  LOP3.LUT R13, R54, R8, RZ, 0x3c, !PT ;  /* 0x00000008360d7212 */ /* 0x000fe400078e3cff */
[----:B------:R-:W-:-:S02]  /*2340*/  SHF.R.W.U32 R17, R7, 0x1f, R51 ;  /* 0x0000001f07117819 */ /* 0x000fc40000001e33 */
[----:B------:R-:W-:Y:S01]  /*2350*/  SHF.R.W.U32 R51, R51, 0x1f, R7 ;  /* 0x0000001f33337819 */ /* 0x000fe20000001e07 */
[----:B------:R-:W-:Y:S01]  /*2360*/  IMAD.X R13, R13, 0x1, R56, P0 ;  /* 0x000000010d0d7824 */ /* 0x000fe200000e0638 */
[----:B------:R-:W-:Y:S02]  /*2370*/  IADD3 R43, P0, P1, R17, R30, R43 ;  /* 0x0000001e112b7210 */ /* 0x000fe4000791e02b */
[----:B------:R-:W-:Y:S02]  /*2380*/  SHF.R.W.U32 R7, R52, 0x10, R57 ;  /* 0x0000001034077819 */ /* 0x000fe40000001e39 */
[----:B------:R-:W-:Y:S02]  /*2390*/  SHF.R.W.U32 R57, R57, 0x10, R52 ;  /* 0x0000001039397819 */ /* 0x000fe40000001e34 */
[----:B------:R-:W-:Y:S02]  /*23a0*/  IADD3.X R55, PT, PT, R51, R31, R55, P0, P1 ;  /* 0x0000001f33377210 */ /* 0x000fe400007e2437 */
[----:B------:R-:W-:-:S02]  /*23b0*/  IADD3 R9, P0, PT, R8, R9, RZ ;  /* 0x0000000908097210 */ /* 0x000fc40007f1e0ff */
[----:B------:R-:W-:Y:S02]  /*23c0*/  LOP3.LUT R52, R55, R57, RZ, 0x3c, !PT ;  /* 0x0000003937347212 */ /* 0x000fe400078e3cff */
[----:B------:R-:W-:Y:S01]  /*23d0*/  LOP3.LUT R40, R9, R40, RZ, 0x3c, !PT ;  /* 0x0000002809287212 */ /* 0x000fe200078e3cff */
[----:B------:R-:W-:Y:S01]  /*23e0*/  IMAD.X R16, R44, 0x1, R16, P0 ;  /* 0x000000012c107824 */ /* 0x000fe200000e0610 */
[----:B------:R-:W-:Y:S02]  /*23f0*/  IADD3 R9, P1, PT, R52, R9, RZ ;  /* 0x0000000934097210 */ /* 0x000fe40007f3e0ff */
[----:B------:R-:W-:Y:S02]  /*2400*/  LOP3.LUT R52, R43, R7, RZ, 0x3c, !PT ;  /* 0x000000072b347212 */ /* 0x000fe400078e3cff */
[----:B------:R-:W-:-:S03]  /*2410*/  LOP3.LUT R46, R16, R46, RZ, 0x3c, !PT ;  /* 0x0000002e102e7212 */ /* 0x000fc600078e3cff */
[----:B------:R-:W-:Y:S01]  /*2420*/  IMAD.X R16, R52, 0x1, R16, P1 ;  /* 0x0000000134107824 */ /* 0x000fe200008e0610 */
[----:B------:R-:W-:-:S04]  /*2430*/  LOP3.LUT R52, R9, R17, RZ, 0x3c, !PT ;  /* 0x0000001109347212 */ /* 0x000fc800078e3cff */
[----:B------:R-:W-:Y:S02]  /*2440*/  LOP3.LUT R51, R16, R51, RZ, 0x3c, !PT ;  /* 0x0000003310337212 */ /* 0x000fe400078e3cff */
[----:B------:R-:W-:Y:S02]  /*2450*/  IADD3 R42, P0, PT, R7, R42, RZ ;  /* 0x0000002a072a7210 */ /* 0x000fe40007f1e0ff */
[----:B------:R-:W-:Y:S02]  /*2460*/  SHF.R.W.U32 R17, R52, 0x18, R51 ;  /* 0x0000001834117819 */ /* 0x000fe40000001e33 */
[----:B------:R-:W-:Y:S02]  /*2470*/  SHF.R.W.U32 R52, R51, 0x18, R52 ;  /* 0x0000001833347819 */ /* 0x000fe40000001e34 */
[----:B------:R-:W-:Y:S01]  /*2480*/  IADD3 R51, P1, P2, R17, R38, R43 ;  /* 0x0000002611337210 */ /* 0x000fe20007a3e02b */
[----:B------:R-:W-:Y:S01]  /*2490*/  IMAD.X R11, R57, 0x1, R11, P0 ;  /* 0x00000001390b7824 */ /* 0x000fe200000e060b */
        /* <DEDUP_REMOVED lines=41> */
[----:B------:R-:W-:-:S05]  /*2730*/  IADD3 R40, P0, PT, R41, R49, RZ ;  /* 0x0000003129287210 */ /* 0x000fca0007f1e0ff */
[----:B------:R-:W-:Y:S01]  /*2740*/  IMAD.X R56, R10, 0x1, R19, P0 ;  /* 0x000000010a387824 */ /* 0x000fe200000e0613 */
[----:B------:R-:W-:Y:S02]  /*2750*/  LOP3.LUT R19, R40, R19, R53, 0x96, !PT ;  /* 0x0000001328137212 */ /* 0x000fe400078e9635 */
        /* <DEDUP_REMOVED lines=9> */
[----:B------:R-:W-:Y:S02]  /*27f0*/  LOP3.LUT R48, R56, R49, R48, 0x96, !PT ;  /* 0x0000003138307212 */ /* 0x000fe400078e9630 */
[----:B------:R-:W-:Y:S02]  /*2800*/  SHF.R.W.U32 R60, R45, 0x10, R60 ;  /* 0x000000102d3c7819 */ /* 0x000fe40000001e3c */
[----:B------:R-:W-:-:S02]  /*2810*/  IADD3 R51, P1, P2, R28, R51, R7 ;  /* 0x000000331c337210 */ /* 0x000fc40007a3e007 */
[----:B------:R-:W-:Y:S02]  /*2820*/  IADD3 R47, P0, PT, R44, R47, RZ ;  /* 0x0000002f2c2f7210 */ /* 0x000fe40007f1e0ff */
[----:B------:R-:W-:Y:S02]  /*2830*/  SHF.R.W.U32 R45, R19, 0x10, R48 ;  /* 0x00000010132d7819 */ /* 0x000fe40000001e30 */
[----:B------:R-:W-:Y:S01]  /*2840*/  SHF.R.W.U32 R19, R48, 0x10, R19 ;  /* 0x0000001030137819 */ /* 0x000fe20000001e13 */
[----:B------:R-:W-:Y:S01]  /*2850*/  IMAD.X R48, R60, 0x1, R18, P0 ;  /* 0x000000013c307824 */ /* 0x000fe200000e0612 */
[----:B------:R-:W-:Y:S02]  /*2860*/  IADD3.X R55, PT, PT, R29, R55, R15, P1, P2 ;  /* 0x000000371d377210 */ /* 0x000fe40000fe440f */
[----:B------:R-:W-:Y:S02]  /*2870*/  LOP3.LUT R46, R47, R46, RZ, 0x3c, !PT ;  /* 0x0000002e2f2e7212 */ /* 0x000fe400078e3cff */
[----:B------:R-:W-:-:S02]  /*2880*/  LOP3.LUT R18, R55, R19, RZ, 0x3c, !PT ;  /* 0x0000001337127212 */ /* 0x000fc400078e3cff */
[----:B------:R-:W-:Y:S02]  /*2890*/  LOP3.LUT R49, R48, R12, RZ, 0x3c, !PT ;  /* 0x0000000c30317212 */ /* 0x000fe400078e3cff */
[----:B------:R-:W-:Y:S02]  /*28a0*/  IADD3 R18, P0, PT, R18, R47, RZ ;  /* 0x0000002f12127210 */ /* 0x000fe40007f1e0ff */
[----:B------:R-:W-:Y:S02]  /*28b0*/  LOP3.LUT R12, R51, R45, RZ, 0x3c, !PT ;  /* 0x0000002d330c7212 */ /* 0x000fe400078e3cff */
[----:B------:R-:W-:-:S03]  /*28c0*/  SHF.R.W.U32 R47, R49, 0x1f, R46 ;  /* 0x0000001f312f7819 */ /* 0x000fc60000001e2e */
[----:B------:R-:W-:Y:S01]  /*28d0*/  IMAD.X R12, R12, 0x1, R48, P0 ;  /* 0x000000010c0c7824 */ /* 0x000fe200000e0630 */
[----:B------:R-:W-:Y:S02]  /*28e0*/  SHF.R.W.U32 R48, R46, 0x1f, R49 ;  /* 0x0000001f2e307819 */ /* 0x000fe40000001e31 */
[----:B------:R-:W-:Y:S02]  /*28f0*/  IADD3 R50, P1, P2, R32, R50, R47 ;  /* 0x0000003220327210 */ /* 0x000fe40007a3e02f */
[----:B------:R-:W-:Y:S02]  /*2900*/  IADD3 R42, P0, PT, R45, R42, RZ ;  /* 0x0000002a2d2a7210 */ /* 0x000fe40007f1e0ff */
        /* <DEDUP_REMOVED lines=8> */
[----:B------:R-:W-:-:S03]  /*2990*/  LOP3.LUT R10, R43, R10, RZ, 0x3c, !PT ;  /* 0x0000000a2b0a7212 */ /* 0x000fc600078e3cff */
[----:B------:R-:W-:Y:S01]  /*29a0*/  IMAD.X R42, R42, 0x1, R43, P0 ;  /* 0x000000012a2a7824 */ /* 0x000fe200000e062b */
[----:B------:R-:W-:Y:S02]  /*29b0*/  SHF.R.W.U32 R43, R10, 0x1f, R41 ;  /* 0x0000001f0a2b7819 */ /* 0x000fe40000001e29 */
[----:B------:R-:W-:Y:S02]  /*29c0*/  SHF.R.W.U32 R10, R41, 0x1f, R10 ;  /* 0x0000001f290a7819 */ /* 0x000fe40000001e0a */
[----:B------:R-:W-:-:S04]  /*29d0*/  IADD3 R8, P0, P1, R20, R8, R43 ;  /* 0x0000000814087210 */ /* 0x000fc8000791e02b */
[----:B------:R-:W-:Y:S02]  /*29e0*/  IADD3.X R59, PT, PT, R21, R59, R10, P0, P1 ;  /* 0x0000003b153b7210 */ /* 0x000fe400007e240a */
[----:B------:R-:W-:Y:S02]  /*29f0*/  IADD3 R41, P0, PT, R49, R9, RZ ;  /* 0x0000000931297210 */ /* 0x000fe40007f1e0ff */
[----:B------:R-:W-:Y:S02]  /*2a00*/  LOP3.LUT R46, R59, R54, RZ, 0x3c, !PT ;  /* 0x000000363b2e7212 */ /* 0x000fe400078e3cff */
[----:B------:R-:W-:Y:S01]  /*2a10*/  LOP3.LUT R9, R41, R17, RZ, 0x3c, !PT ;  /* 0x0000001129097212 */ /* 0x000fe200078e3cff */
[----:B------:R-:W-:Y:S01]  /*2a20*/  IMAD.X R16, R57, 0x1, R16, P0 ;  /* 0x0000000139107824 */ /* 0x000fe200000e0610 */
[----:B------:R-:W-:Y:S02]  /*2a30*/  IADD3 R41, P1, PT, R46, R41, RZ ;  /* 0x000000292e297210 */ /* 0x000fe40007f3e0ff */
[----:B------:R-:W-:-:S02]  /*2a40*/  LOP3.LUT R17, R8, R53, RZ, 0x3c, !PT ;  /* 0x0000003508117212 */ /* 0x000fc400078e3cff */
[----:B------:R-:W-:Y:S02]  /*2a50*/  LOP3.LUT R7, R18, R7, RZ, 0x3c, !PT ;  /* 0x0000000712077212 */ /* 0x000fe400078e3cff */
[----:B------:R-:W-:Y:S02]  /*2a60*/  LOP3.LUT R15, R12, R15, RZ, 0x3c, !PT ;  /* 0x0000000f0c0f7212 */ /* 0x000fe400078e3cff */
[----:B------:R-:W-:Y:S01]  /*2a70*/  LOP3.LUT R52, R16, R52, RZ, 0x3c, !PT ;  /* 0x0000003410347212 */ /* 0x000fe200078e3cff */
[----:B------:R-:W-:Y:S01]  /*2a80*/  IMAD.X R16, R17, 0x1, R16, P1 ;  /* 0x0000000111107824 */ /* 0x000fe200008e0610 */
[----:B------:R-:W-:Y:S02]  /*2a90*/  SHF.R.W.U32 R17, R7, 0x18, R15 ;  /* 0x0000001807117819 */ /* 0x000fe40000001e0f */
[----:B------:R-:W-:Y:S02]  /*2aa0*/  SHF.R.W.U32 R7, R15, 0x18, R7 ;  /* 0x000000180f077819 */ /* 0x000fe40000001e07 */
[----:B------:R-:W-:-:S02]  /*2ab0*/  IADD3 R15, P0, P1, R17, R26, R51 ;  /* 0x0000001a110f7210 */ /* 0x000fc4000791e033 */
[----:B------:R-:W-:Y:S02]  /*2ac0*/  LOP3.LUT R43, R41, R43, RZ, 0x3c, !PT ;  /* 0x0000002b292b7212 */ /* 0x000fe400078e3cff */
[----:B------:R-:W-:Y:S02]  /*2ad0*/  LOP3.LUT R19, R15, R55, R19, 0x96, !PT ;  /* 0x000000370f137212 */ /* 0x000fe400078e9613 */
[----:B------:R-:W-:Y:S02]  /*2ae0*/  IADD3.X R55, PT, PT, R7, R27, R55, P0, P1 ;  /* 0x0000001b07377210 */ /* 0x000fe400007e2437 */
[----:B------:R-:W-:Y:S02]  /*2af0*/  LOP3.LUT R10, R16, R10, RZ, 0x3c, !PT ;  /* 0x0000000a100a7212 */ /* 0x000fe400078e3cff */
[----:B------:R-:W-:Y:S02]  /*2b00*/  LOP3.LUT R51, R55, R51, R45, 0x96, !PT ;  /* 0x0000003337337212 */ /* 0x000fe400078e962d */
[----:B------:R-:W-:-:S02]  /*2b10*/  SHF.R.W.U32 R45, R43, 0x18, R10 ;  /* 0x000000182b2d7819 */ /* 0x000fc40000001e0a */
        /* <DEDUP_REMOVED lines=23> */
[----:B------:R-:W-:Y:S02]  /*2c90*/  LOP3.LUT R59, R10, R59, R54, 0x96, !PT ;  /* 0x0000003b0a3b7212 */ /* 0x000fe400078e9636 */
[----:B------:R-:W-:Y:S02]  /*2ca0*/  SHF.R.W.U32 R47, R48, 0x18, R47 ;  /* 0x00000018302f7819 */ /* 0x000fe40000001e2f */
[----:B------:R-:W-:-:S05]  /*2cb0*/  IADD3 R54, P0, PT, R44, R50, RZ ;  /* 0x000000322c367210 */ /* 0x000fca0007f1e0ff */
[----:B------:R-:W-:-:S05]  /*2cc0*/  IMAD.X R48, R47, 0x1, R58, P0 ;  /* 0x000000012f307824 */ /* 0x000fca00000e063a */
        /* <DEDUP_REMOVED lines=12> */
[----:B------:R-:W-:-:S02]  /*2d90*/  LOP3.LUT R57, R54, R58, R57, 0x96, !PT ;  /* 0x0000003a36397212 */ /* 0x000fc400078e9639 */
[----:B------:R-:W-:Y:S02]  /*2da0*/  IADD3 R54, P1, P2, R32, R54, R7 ;  /* 0x0000003620367210 */ /* 0x000fe40007a3e007 */
[----:B------:R-:W-:Y:S02]  /*2db0*/  SHF.R.W.U32 R60, R40, 0x10, R60 ;  /* 0x00000010283c7819 */ /* 0x000fe40000001e3c */
        /* <DEDUP_REMOVED lines=8> */
[----:B------:R-:W-:-:S03]  /*2e40*/  SHF.R.W.U32 R8, R58, 0x1f, R9 ;  /* 0x0000001f3a087819 */ /* 0x000fc60000001e09 */
[----:B------:R-:W-:Y:S01]  /*2e50*/  IMAD.X R14, R14, 0x1, R13, P0 ;  /* 0x000000010e0e7824 */ /* 0x000fe200000e060d */
[----:B------:R-:W-:Y:S02]  /*2e60*/  SHF.R.W.U32 R13, R9, 0x1f, R58 ;  /* 0x0000001f090d7819 */ /* 0x000fe40000001e3a */
[----:B------:R-:W-:Y:S02]  /*2e70*/  IADD3 R15, P0, P1, R8, R38, R15 ;  /* 0x00000026080f7210 */ /* 0x000fe4000791e00f */
[----:B------:R-:W-:Y:S02]  /*2e80*/  SHF.R.W.U32 R9, R57, 0x10, R49 ;  /* 0x0000001039097819 */ /* 0x000fe40000001e31 */
[----:B------:R-:W-:Y:S02]  /*2e90*/  SHF.R.W.U32 R57, R49, 0x10, R57 ;  /* 0x0000001031397819 */ /* 0x000fe40000001e39 */
[----:B------:R-:W-:Y:S02]  /*2ea0*/  IADD3.X R55, PT, PT, R13, R39, R55, P0, P1 ;  /* 0x000000270d377210 */ /* 0x000fe400007e2437 */
[----:B------:R-:W-:-:S05]  /*2eb0*/  IADD3 R49, P0, PT, R51, R41, RZ ;  /* 0x0000002933317210 */ /* 0x000fca0007f1e0ff */
[----:B------:R-:W-:Y:S01]  /*2ec0*/  IMAD.X R16, R59, 0x1, R16, P0 ;  /* 0x000000013b107824 */ /* 0x000fe200000e0610 */
[----:B------:R-:W-:Y:S02]  /*2ed0*/  IADD3 R11, P0, PT, R9, R11, RZ ;  /* 0x0000000b090b7210 */ /* 0x000fe40007f1e0ff */
[----:B------:R-:W-:Y:S02]  /*2ee0*/  LOP3.LUT R58, R55, R57, RZ, 0x3c, !PT ;  /* 0x00000039373a7212 */ /* 0x000fe400078e3cff */
[----:B------:R-:W-:Y:S01]  /*2ef0*/  LOP3.LUT R41, R49, R45, RZ, 0x3c, !PT ;  /* 0x0000002d31297212 */ /* 0x000fe200078e3cff */
[----:B------:R-:W-:Y:S01]  /*2f00*/  IMAD.X R42, R57, 0x1, R42, P0 ;  /* 0x00000001392a7824 */ /* 0x000fe200000e062a */
[----:B------:R-:W-:Y:S02]  /*2f10*/  IADD3 R45, P1, PT, R58, R49, RZ ;  /* 0x000000313a2d7210 */ /* 0x000fe40007f3e0ff */
[----:B------:R-:W-:Y:S02]  /*2f20*/  LOP3.LUT R49, R15, R9, RZ, 0x3c, !PT ;  /* 0x000000090f317212 */ /* 0x000fe400078e3cff */
[----:B------:R-:W-:-:S02]  /*2f30*/  LOP3.LUT R44, R11, R44, RZ, 0x3c, !PT ;  /* 0x0000002c0b2c7212 */ /* 0x000fc400078e3cff */
[----:B------:R-:W-:Y:S02]  /*2f40*/  LOP3.LUT R47, R42, R47, RZ, 0x3c, !PT ;  /* 0x0000002f2a2f7212 */ /* 0x000fe400078e3cff */
[----:B------:R-:W-:Y:S01]  /*2f50*/  LOP3.LUT R43, R16, R43, RZ, 0x3c, !PT ;  /* 0x0000002b102b7212 */ /* 0x000fe200078e3cff */
[----:B------:R-:W-:Y:S01]  /*2f60*/  IMAD.X R16, R49, 0x1, R16, P1 ;  /* 0x0000000131107824 */ /* 0x000fe200008e0610 */
        /* <DEDUP_REMOVED lines=39> */
[----:B------:R-:W-:Y:S02]  /*31e0*/  LOP3.LUT R60, R44, R46, R60, 0x96, !PT ;  /* 0x0000002e2c3c7212 */ /* 0x000fe400078e963c */
[----:B------:R-:W-:Y:S02]  /*31f0*/  LOP3.LUT R10, R11, R10, RZ, 0x3c, !PT ;  /* 0x0000000a0b0a7212 */ /* 0x000fe400078e3cff */
[----:B------:R-:W-:-:S04]  /*3200*/  LOP3.LUT R46, R42, R41, RZ, 0x3c, !PT ;  /* 0x000000292a2e7212 */ /* 0x000fc800078e3cff */
        /* <DEDUP_REMOVED lines=15> */
[----:B------:R-:W-:Y:S02]  /*3300*/  IADD3 R44, P1, P2, R26, R44, R41 ;  /* 0x0000002c1a2c7210 */ /* 0x000fe40007a3e029 */
[----:B------:R-:W-:Y:S02]  /*3310*/  SHF.R.W.U32 R57, R9, 0x10, R57 ;  /* 0x0000001009397819 */ /* 0x000fe40000001e39 */
[----:B------:R-:W-:-:S02]  /*3320*/  SHF.R.W.U32 R9, R59, 0x10, R54 ;  /* 0x000000103b097819 */ /* 0x000fc40000001e36 */
[----:B------:R-:W-:Y:S02]  /*3330*/  IADD3 R45, P0, PT, R50, R45, RZ ;  /* 0x0000002d322d7210 */ /* 0x000fe40007f1e0ff */
[----:B------:R-:W-:Y:S02]  /*3340*/  SHF.R.W.U32 R59, R54, 0x10, R59 ;  /* 0x00000010363b7819 */ /* 0x000fe40000001e3b */
[----:B------:R-:W-:Y:S01]  /*3350*/  IADD3.X R58, PT, PT, R27, R58, R46, P1, P2 ;  /* 0x0000003a1b3a7210 */ /* 0x000fe20000fe442e */
[----:B------:R-:W-:-:S03]  /*3360*/  IMAD.X R54, R57, 0x1, R16, P0 ;  /* 0x0000000139367824 */ /* 0x000fc600000e0610 */
[----:B------:R-:W-:Y:S02]  /*3370*/  LOP3.LUT R56, R58, R59, RZ, 0x3c, !PT ;  /* 0x0000003b3a387212 */ /* 0x000fe400078e3cff */
[----:B------:R-:W-:Y:S02]  /*3380*/  LOP3.LUT R16, R45, R8, RZ, 0x3c, !PT ;  /* 0x000000082d107212 */ /* 0x000fe400078e3cff */
[----:B------:R-:W-:Y:S02]  /*3390*/  IADD3 R8, P0, PT, R56, R45, RZ ;  /* 0x0000002d38087210 */ /* 0x000fe40007f1e0ff */
[----:B------:R-:W-:Y:S02]  /*33a0*/  LOP3.LUT R56, R54, R13, RZ, 0x3c, !PT ;  /* 0x0000000d36387212 */ /* 0x000fe400078e3cff */
[----:B------:R-:W-:Y:S02]  /*33b0*/  LOP3.LUT R45, R44, R9, RZ, 0x3c, !PT ;  /* 0x000000092c2d7212 */ /* 0x000fe400078e3cff */
[----:B------:R-:W-:-:S02]  /*33c0*/  SHF.R.W.U32 R13, R56, 0x1f, R16 ;  /* 0x0000001f380d7819 */ /* 0x000fc40000001e10 */
[----:B------:R-:W-:Y:S02]  /*33d0*/  SHF.R.W.U32 R16, R16, 0x1f, R56 ;  /* 0x0000001f10107819 */ /* 0x000fe40000001e38 */
[----:B------:R-:W-:Y:S01]  /*33e0*/  IADD3 R10, P1, P2, R34, R10, R13 ;  /* 0x0000000a220a7210 */ /* 0x000fe20007a3e00d */
[----:B------:R-:W-:Y:S01]  /*33f0*/  IMAD.X R45, R45, 0x1, R54, P0 ;  /* 0x000000012d2d7824 */ /* 0x000fe200000e0636 */
[----:B------:R-:W-:Y:S02]  /*3400*/  SHF.R.W.U32 R56, R60, 0x10, R53 ;  /* 0x000000103c387819 */ /* 0x000fe40000001e35 */
        /* <DEDUP_REMOVED lines=10> */
[----:B------:R-:W-:Y:S01]  /*34b0*/  SHF.R.W.U32 R14, R14, 0x1f, R54 ;  /* 0x0000001f0e0e7819 */ /* 0x000fe20000001e36 */
[----:B------:R-:W-:Y:S01]  /*34c0*/  IMAD.X R15, R15, 0x1, R53, P0 ;  /* 0x000000010f0f7824 */ /* 0x000fe200000e0635 */
        /* <DEDUP_REMOVED lines=28> */
[----:B------:R-:W-:Y:S02]  /*3690*/  LOP3.LUT R52, R54, R55, R52, 0x96, !PT ;  /* 0x0000003736347212 */ /* 0x000fe400078e9634 */
[----:B------:R-:W-:Y:S02]  /*36a0*/  IADD3 R55, P0, P1, R41, R36, R44 ;  /* 0x0000002429377210 */ /* 0x000fe4000791e02c */
[----:B------:R-:W-:Y:S02]  /*36b0*/  SHF.R.W.U32 R49, R46, 0x18, R49 ;  /* 0x000000182e317819 */ /* 0x000fe40000001e31 */
[----:B------:R-:W-:Y:S02]  /*36c0*/  LOP3.LUT R59, R55, R58, R59, 0x96, !PT ;  /* 0x0000003a373b7212 */ /* 0x000fe400078e963b */
[----:B------:R-:W-:-:S02]  /*36d0*/  IADD3.X R58, PT, PT, R49, R37, R58, P0, P1 ;  /* 0x00000025313a7210 */ /* 0x000fc400007e243a */
[----:B------:R-:W-:Y:S02]  /*36e0*/  LOP3.LUT R19, R11, R19, RZ, 0x3c, !PT ;  /* 0x000000130b137212 */ /* 0x000fe400078e3cff */
[----:B------:R-:W-:Y:S02]  /*36f0*/  LOP3.LUT R18, R42, R18, RZ, 0x3c, !PT ;  /* 0x000000122a127212 */ /* 0x000fe400078e3cff */
[----:B------:R-:W-:Y:S02]  /*3700*/  LOP3.LUT R44, R58, R44, R9, 0x96, !PT ;  /* 0x0000002c3a2c7212 */ /* 0x000fe400078e9609 */
[----:B------:R-:W-:Y:S02]  /*3710*/  SHF.R.W.U32 R9, R19, 0x18, R18 ;  /* 0x0000001813097819 */ /* 0x000fe40000001e12 */
[----:B------:R-:W-:Y:S02]  /*3720*/  SHF.R.W.U32 R19, R18, 0x18, R19 ;  /* 0x0000001812137819 */ /* 0x000fe40000001e13 */
[----:B------:R-:W-:-:S02]  /*3730*/  IADD3 R46, P0, PT, R9, R17, RZ ;  /* 0x00000011092e7210 */ /* 0x000fc40007f1e0ff */
[----:B------:R-:W-:Y:S02]  /*3740*/  LOP3.LUT R13, R40, R13, RZ, 0x3c, !PT ;  /* 0x0000000d280d7212 */ /* 0x000fe400078e3cff */
[----:B------:R-:W-:Y:S02]  /*3750*/  LOP3.LUT R16, R15, R16, RZ, 0x3c, !PT ;  /* 0x000000100f107212 */ /* 0x000fe400078e3cff */
[----:B------:R-:W-:Y:S01]  /*3760*/  LOP3.LUT R57, R46, R48, R57, 0x96, !PT ;  /* 0x000000302e397212 */ /* 0x000fe200078e9639 */
[----:B------:R-:W-:Y:S01]  /*3770*/  IMAD.X R48, R19, 0x1, R48, P0 ;  /* 0x0000000113307824 */ /* 0x000fe200000e0630 */
[----:B------:R-:W-:Y:S02]  /*3780*/  SHF.R.W.U32 R18, R13, 0x18, R16 ;  /* 0x000000180d127819 */ /* 0x000fe40000001e10 */
[----:B------:R-:W-:Y:S02]  /*3790*/  SHF.R.W.U32 R13, R16, 0x18, R13 ;  /* 0x00000018100d7819 */ /* 0x000fe40000001e0d */
[----:B------:R-:W-:-:S02]  /*37a0*/  LOP3.LUT R50, R48, R17, R50, 0x96, !PT ;  /* 0x0000001130327212 */ /* 0x000fc400078e9632 */
        /* <DEDUP_REMOVED lines=12> */
[----:B------:R-:W-:Y:S02]  /*3870*/  SHF.R.W.U32 R47, R59, 0x10, R44 ;  /* 0x000000103b2f7819 */ /* 0x000fe40000001e2c */
[----:B------:R-:W-:-:S02]  /*3880*/  SHF.R.W.U32 R59, R44, 0x10, R59 ;  /* 0x000000102c3b7819 */ /* 0x000fc40000001e3b */
[----:B------:R-:W-:Y:S02]  /*3890*/  SHF.R.W.U32 R44, R43, 0x10, R56 ;  /* 0x000000102b2c7819 */ /* 0x000fe40000001e38 */
[----:B------:R-:W-:Y:S02]  /*38a0*/  IADD3 R46, P1, P2, R26, R46, R14 ;  /* 0x0000002e1a2e7210 */ /* 0x000fe40007a3e00e */
[----:B------:R-:W-:Y:S02]  /*38b0*/  SHF.R.W.U32 R43, R56, 0x10, R43 ;  /* 0x00000010382b7819 */ /* 0x000fe40000001e2b */
[----:B------:R-:W-:Y:S02]  /*38c0*/  IADD3 R40, P0, PT, R44, R40, RZ ;  /* 0x000000282c287210 */ /* 0x000fe40007f1e0ff */
[----:B------:R-:W-:-:S03]  /*38d0*/  IADD3.X R48, PT, PT, R27, R48, R7, P1, P2 ;  /* 0x000000301b307210 */ /* 0x000fc60000fe4407 */
[----:B------:R-:W-:Y:S01]  /*38e0*/  IMAD.X R60, R43, 0x1, R15, P0 ;  /* 0x000000012b3c7824 */ /* 0x000fe200000e060f */
        /* <DEDUP_REMOVED lines=14> */
[----:B------:R-:W-:Y:S02]  /*39d0*/  LOP3.LUT R41, R8, R41, RZ, 0x3c, !PT ;  /* 0x0000002908297212 */ /* 0x000fe400078e3cff */
[----:B------:R-:W-:Y:S01]  /*39e0*/  IADD3 R8, P1, PT, R57, R8, RZ ;  /* 0x0000000839087210 */ /* 0x000fe20007f3e0ff */
[----:B------:R-:W-:Y:S01]  /*39f0*/  IMAD.X R57, R59, 0x1, R45, P0 ;  /* 0x000000013b397824 */ /* 0x000fe200000e062d */
[----:B------:R-:W-:Y:S02]  /*3a00*/  IADD3 R11, P0, PT, R40, R11, RZ ;  /* 0x0000000b280b7210 */ /* 0x000fe40007f1e0ff */
[----:B------:R-:W-:-:S03]  /*3a10*/  LOP3.LUT R60, R54, R40, RZ, 0x3c, !PT ;  /* 0x00000028363c7212 */ /* 0x000fc600078e3cff */
[----:B------:R-:W-:Y:S01]  /*3a20*/  IMAD.X R42, R50, 0x1, R42, P0 ;  /* 0x00000001322a7824 */ /* 0x000fe200000e062a */
[----:B------:R-:W-:Y:S01]  /*3a30*/  LOP3.LUT R45, R57, R49, RZ, 0x3c, !PT ;  /* 0x00000031392d7212 */ /* 0x000fe200078e3cff */
[----:B------:R-:W-:Y:S01]  /*3a40*/  IMAD.X R49, R60, 0x1, R57, P1 ;  /* 0x000000013c317824 */ /* 0x000fe200008e0639 */
[----:B------:R-:W-:Y:S02]  /*3a50*/  LOP3.LUT R57, R11, R9, RZ, 0x3c, !PT ;  /* 0x000000090b397212 */ /* 0x000fe400078e3cff */
[----:B------:R-:W-:-:S04]  /*3a60*/  LOP3.LUT R19, R42, R19, RZ, 0x3c, !PT ;  /* 0x000000132a137212 */ /* 0x000fc800078e3cff */
[----:B------:R-:W-:Y:S02]  /*3a70*/  SHF.R.W.U32 R9, R19, 0x1f, R57 ;  /* 0x0000001f13097819 */ /* 0x000fe40000001e39 */
[----:B------:R-:W-:Y:S02]  /*3a80*/  SHF.R.W.U32 R57, R57, 0x1f, R19 ;  /* 0x0000001f39397819 */ /* 0x000fe40000001e13 */
[----:B------:R-:W-:-:S04]  /*3a90*/  IADD3 R55, P0, P1, R22, R55, R9 ;  /* 0x0000003716377210 */ /* 0x000fc8000791e009 */
[----:B------:R-:W-:-:S04]  /*3aa0*/  IADD3.X R58, PT, PT, R23, R58, R57, P0, P1 ;  /* 0x0000003a173a7210 */ /* 0x000fc800007e2439 */
[----:B------:R-:W-:-:S04]  /*3ab0*/  LOP3.LUT R19, R58, R43, RZ, 0x3c, !PT ;  /* 0x0000002b3a137212 */ /* 0x000fc800078e3cff */
[----:B------:R-:W-:Y:S02]  /*3ac0*/  IADD3 R51, P0, PT, R19, R51, RZ ;  /* 0x0000003313337210 */ /* 0x000fe40007f1e0ff */
[----:B------:R-:W-:-:S05]  /*3ad0*/  LOP3.LUT R19, R55, R44, RZ, 0x3c, !PT ;  /* 0x0000002c37137212 */ /* 0x000fca00078e3cff */
[----:B------:R-:W-:Y:S01]  /*3ae0*/  IMAD.X R12, R19, 0x1, R12, P0 ;  /* 0x00000001130c7824 */ /* 0x000fe200000e060c */
        /* <DEDUP_REMOVED lines=49> */
[----:B------:R-:W-:-:S02]  /*3e00*/  IADD3 R15, P1, P2, R20, R15, R46 ;  /* 0x0000000f140f7210 */ /* 0x000fc40007a3e02e */
[----:B------:R-:W-:Y:S02]  /*3e10*/  SHF.R.W.U32 R43, R44, 0x10, R43 ;  /* 0x000000102c2b7819 */ /* 0x000fe40000001e2b */
        /* <DEDUP_REMOVED lines=15> */
[----:B------:R-:W-:Y:S02]  /*3f10*/  IADD3.X R48, PT, PT, R31, R48, R52, P0, P1 ;  /* 0x000000301f307210 */ /* 0x000fe400007e2434 */
[----:B------:R-:W-:Y:S02]  /*3f20*/  IADD3 R11, P0, PT, R44, R11, RZ ;  /* 0x0000000b2c0b7210 */ /* 0x000fe40007f1e0ff */
        /* <DEDUP_REMOVED lines=54> */
[----:B------:R-:W-:-:S02]  /*4290*/  LOP3.LUT R50, R52, R48, R50, 0x96, !PT ;  /* 0x0000003034327212 */ /* 0x000fc400078e9632 */
        /* <DEDUP_REMOVED lines=15> */
[----:B------:R-:W-:Y:S02]  /*4390*/  IADD3 R52, P0, P1, R24, R52, R46 ;  /* 0x0000003418347210 */ /* 0x000fe4000791e02e */
[----:B------:R-:W-:Y:S02]  /*43a0*/  SHF.R.W.U32 R59, R43, 0x10, R14 ;  /* 0x000000102b3b7819 */ /* 0x000fe40000001e0e */
[----:B------:R-:W-:Y:S02]  /*43b0*/  SHF.R.W.U32 R14, R14, 0x10, R43 ;  /* 0x000000100e0e7819 */ /* 0x000fe40000001e2b */
[----:B------:R-:W-:Y:S02]  /*43c0*/  IADD3.X R54, PT, PT, R25, R54, R44, P0, P1 ;  /* 0x0000003619367210 */ /* 0x000fe400007e242c */
[----:B------:R-:W-:Y:S02]  /*43d0*/  IADD3 R43, P0, PT, R59, R56, RZ ;  /* 0x000000383b2b7210 */ /* 0x000fe40007f1e0ff */
[----:B------:R-:W-:-:S03]  /*43e0*/  LOP3.LUT R56, R54, R58, RZ, 0x3c, !PT ;  /* 0x0000003a36387212 */ /* 0x000fc600078e3cff */
[----:B------:R-:W-:Y:S01]  /*43f0*/  IMAD.X R13, R14, 0x1, R13, P0 ;  /* 0x000000010e0d7824 */ /* 0x000fe200000e060d */
[----:B------:R-:W-:Y:S02]  /*4400*/  IADD3 R8, P0, PT, R41, R8, RZ ;  /* 0x0000000829087210 */ /* 0x000fe40007f1e0ff */
[----:B------:R-:W-:Y:S02]  /*4410*/  LOP3.LUT R45, R43, R45, RZ, 0x3c, !PT ;  /* 0x0000002d2b2d7212 */ /* 0x000fe400078e3cff */
[----:B------:R-:W-:Y:S01]  /*4420*/  IADD3 R43, P1, PT, R56, R43, RZ ;  /* 0x0000002b382b7210 */ /* 0x000fe20007f3e0ff */
[----:B------:R-:W-:Y:S01]  /*4430*/  IMAD.X R49, R58, 0x1, R49, P0 ;  /* 0x000000013a317824 */ /* 0x000fe200000e0631 */
[----:B------:R-:W-:Y:S02]  /*4440*/  LOP3.LUT R56, R52, R41, RZ, 0x3c, !PT ;  /* 0x0000002934387212 */ /* 0x000fe400078e3cff */
[----:B------:R-:W-:Y:S02]  /*4450*/  LOP3.LUT R18, R13, R18, RZ, 0x3c, !PT ;  /* 0x000000120d127212 */ /* 0x000fe400078e3cff */
[----:B------:R-:W-:Y:S01]  /*4460*/  LOP3.LUT R15, R8, R15, RZ, 0x3c, !PT ;  /* 0x0000000f080f7212 */ /* 0x000fe200078e3cff */
[----:B------:R-:W-:Y:S01]  /*4470*/  IMAD.X R13, R56, 0x1, R13, P1 ;  /* 0x00000001380d7824 */ /* 0x000fe200008e060d */
[----:B------:R-:W-:-:S04]  /*4480*/  LOP3.LUT R56, R49, R7, RZ, 0x3c, !PT ;  /* 0x0000000731387212 */ /* 0x000fc800078e3cff */
[----:B------:R-:W-:Y:S02]  /*4490*/  SHF.R.W.U32 R7, R56, 0x1f, R15 ;  /* 0x0000001f38077819 */ /* 0x000fe40000001e0f */
[----:B------:R-:W-:Y:S02]  /*44a0*/  SHF.R.W.U32 R15, R15, 0x1f, R56 ;  /* 0x0000001f0f0f7819 */ /* 0x000fe40000001e38 */
[----:B------:R-:W-:Y:S02]  /*44b0*/  IADD3 R10, P0, P1, R20, R10, R7 ;  /* 0x0000000a140a7210 */ /* 0x000fe4000791e007 */
[----:B------:R-:W-:Y:S02]  /*44c0*/  SHF.R.W.U32 R56, R50, 0x10, R12 ;  /* 0x0000001032387819 */ /* 0x000fe40000001e0c */
[----:B------:R-:W-:Y:S02]  /*44d0*/  IADD3.X R16, PT, PT, R21, R16, R15, P0, P1 ;  /* 0x0000001015107210 */ /* 0x000fe400007e240f */
[----:B------:R-:W-:-:S02]  /*44e0*/  SHF.R.W.U32 R12, R12, 0x10, R50 ;  /* 0x000000100c0c7819 */ /* 0x000fc40000001e32 */
        /* <DEDUP_REMOVED lines=20> */
[----:B------:R-:W-:-:S04]  /*4630*/  IADD3 R45, P0, P1, R42, R32, R40 ;  /* 0x000000202a2d7210 */ /* 0x000fc8000791e028 */
[----:B------:R-:W-:Y:S02]  /*4640*/  IADD3.X R18, PT, PT, R60, R33, R53, P0, P1 ;  /* 0x000000213c127210 */ /* 0x000fe400007e2435 */
        /* <DEDUP_REMOVED lines=20> */
[----:B------:R-:W-:-:S02]  /*4790*/  LOP3.LUT R7, R11, R7, RZ, 0x3c, !PT ;  /* 0x000000070b077212 */ /* 0x000fc400078e3cff */
[----:B------:R-:W-:Y:S02]  /*47a0*/  LOP3.LUT R15, R50, R15, RZ, 0x3c, !PT ;  /* 0x0000000f320f7212 */ /* 0x000fe400078e3cff */
[----:B------:R-:W-:Y:S02]  /*47b0*/  SHF.R.W.U32 R53, R9, 0x18, R53 ;  /* 0x0000001809357819 */ /* 0x000fe40000001e35 */
[----:B------:R-:W-:Y:S02]  /*47c0*/  IADD3 R9, P0, PT, R52, R48, RZ ;  /* 0x0000003034097210 */ /* 0x000fe40007f1e0ff */
[----:B------:R-:W-:Y:S02]  /*47d0*/  LOP3.LUT R40, R18, R40, R56, 0x96, !PT ;  /* 0x0000002812287212 */ /* 0x000fe400078e9638 */
[----:B------:R-:W-:Y:S02]  /*47e0*/  SHF.R.W.U32 R56, R7, 0x18, R15 ;  /* 0x0000001807387819 */ /* 0x000fe40000001e0f */
[----:B------:R-:W-:Y:S01]  /*47f0*/  LOP3.LUT R14, R9, R19, R14, 0x96, !PT ;  /* 0x00000013090e7212 */ /* 0x000fe200078e960e */
[----:B------:R-:W-:Y:S01]  /*4800*/  IMAD.X R19, R53, 0x1, R19, P0 ;  /* 0x0000000135137824 */ /* 0x000fe200000e0613 */
[----:B------:R-:W-:-:S02]  /*4810*/  SHF.R.W.U32 R15, R15, 0x18, R7 ;  /* 0x000000180f0f7819 */ /* 0x000fc40000001e07 */
[----:B------:R-:W-:Y:S02]  /*4820*/  IADD3 R7, P0, PT, R56, R10, RZ ;  /* 0x0000000a38077210 */ /* 0x000fe40007f1e0ff */
[----:B------:R-:W-:-:S03]  /*4830*/  LOP3.LUT R48, R19, R48, R59, 0x96, !PT ;  /* 0x0000003013307212 */ /* 0x000fc600078e963b */
[----:B------:R-:W-:Y:S01]  /*4840*/  IMAD.X R59, R15, 0x1, R16, P0 ;  /* 0x000000010f3b7824 */ /* 0x000fe200000e0610 */
[----:B------:R-:W-:Y:S02]  /*4850*/  LOP3.LUT R16, R7, R16, R17, 0x96, !PT ;  /* 0x0000001007107212 */ /* 0x000fe400078e9611 */
[----:B------:R-:W-:Y:S02]  /*4860*/  SHF.R.W.U32 R17, R58, 0x10, R41 ;  /* 0x000000103a117819 */ /* 0x000fe40000001e29 */
[----:B------:R-:W-:Y:S02]  /*4870*/  SHF.R.W.U32 R41, R41, 0x10, R58 ;  /* 0x0000001029297819 */ /* 0x000fe40000001e3a */
[----:B------:R-:W-:-:S05]  /*4880*/  IADD3 R43, P0, PT, R17, R43, RZ ;  /* 0x0000002b112b7210 */ /* 0x000fca0007f1e0ff */
[----:B------:R-:W-:Y:S01]  /*4890*/  IMAD.X R13, R41, 0x1, R13, P0 ;  /* 0x00000001290d7824 */ /* 0x000fe200000e060d */
[----:B------:R-:W-:Y:S02]  /*48a0*/  LOP3.LUT R10, R59, R10, R57, 0x96, !PT ;  /* 0x0000000a3b0a7212 */ /* 0x000fe400078e9639 */
[----:B------:R-:W-:Y:S02]  /*48b0*/  LOP3.LUT R46, R43, R46, RZ, 0x3c, !PT ;  /* 0x0000002e2b2e7212 */ /* 0x000fe400078e3cff */
        /* <DEDUP_REMOVED lines=15> */
[----:B------:R-:W-:-:S05]  /*49b0*/  LOP3.LUT R53, R45, R48, RZ, 0x3c, !PT ;  /* 0x000000302d357212 */ /* 0x000fca00078e3cff */
[----:B------:R-:W-:Y:S01]  /*49c0*/  IMAD.X R51, R53, 0x1, R51, P0 ;  /* 0x0000000135337824 */ /* 0x000fe200000e0633 */
[----:B------:R-:W-:Y:S02]  /*49d0*/  SHF.R.W.U32 R53, R52, 0x1f, R47 ;  /* 0x0000001f34357819 */ /* 0x000fe40000001e2f */
[----:B------:R-:W-:Y:S02]  /*49e0*/  SHF.R.W.U32 R47, R47, 0x1f, R52 ;  /* 0x0000001f2f2f7819 */ /* 0x000fe40000001e34 */
[----:B------:R-:W-:Y:S02]  /*49f0*/  IADD3 R55, P1, P2, R26, R55, R53 ;  /* 0x000000371a377210 */ /* 0x000fe40007a3e035 */
[----:B------:R-:W-:Y:S02]  /*4a00*/  IADD3 R11, P0, PT, R48, R11, RZ ;  /* 0x0000000b300b7210 */ /* 0x000fe40007f1e0ff */
[----:B------:R-:W-:Y:S02]  /*4a10*/  SHF.R.W.U32 R52, R12, 0x10, R40 ;  /* 0x000000100c347819 */ /* 0x000fe40000001e28 */
[----:B------:R-:W-:-:S02]  /*4a20*/  SHF.R.W.U32 R12, R40, 0x10, R12 ;  /* 0x00000010280c7819 */ /* 0x000fc40000001e0c */
        /* <DEDUP_REMOVED lines=66> */
[----:B------:R-:W-:Y:S02]  /*4e50*/  LOP3.LUT R14, R49, R59, R14, 0x96, !PT ;  /* 0x0000003b310e7212 */ /* 0x000fe400078e960e */
[----:B------:R-:W-:Y:S02]  /*4e60*/  SHF.R.W.U32 R46, R13, 0x1f, R46 ;  /* 0x0000001f0d2e7819 */ /* 0x000fe40000001e2e */
[----:B------:R-:W-:Y:S02]  /*4e70*/  IADD3 R53, P0, P1, R30, R53, R45 ;  /* 0x000000351e357210 */ /* 0x000fe4000791e02d */
[----:B------:R-:W-:Y:S02]  /*4e80*/  SHF.R.W.U32 R13, R41, 0x10, R17 ;  /* 0x00000010290d7819 */ /* 0x000fe40000001e11 */
[----:B------:R-:W-:-:S02]  /*4e90*/  SHF.R.W.U32 R17, R17, 0x10, R41 ;  /* 0x0000001011117819 */ /* 0x000fc40000001e29 */
[----:B------:R-:W-:Y:S02]  /*4ea0*/  SHF.R.W.U32 R41, R14, 0x10, R7 ;  /* 0x000000100e297819 */ /* 0x000fe40000001e07 */
[----:B------:R-:W-:Y:S02]  /*4eb0*/  IADD3.X R54, PT, PT, R31, R54, R46, P0, P1 ;  /* 0x000000361f367210 */ /* 0x000fe400007e242e */
[----:B------:R-:W-:Y:S02]  /*4ec0*/  SHF.R.W.U32 R7, R7, 0x10, R14 ;  /* 0x0000001007077819 */ /* 0x000fe40000001e0e */
[----:B------:R-:W-:Y:S02]  /*4ed0*/  IADD3 R14, P0, PT, R41, R43, RZ ;  /* 0x0000002b290e7210 */ /* 0x000fe40007f1e0ff */
[----:B------:R-:W-:Y:S02]  /*4ee0*/  LOP3.LUT R43, R54, R17, RZ, 0x3c, !PT ;  /* 0x00000011362b7212 */ /* 0x000fe400078e3cff */
[----:B------:R-:W-:-:S02]  /*4ef0*/  LOP3.LUT R9, R14, R9, RZ, 0x3c, !PT ;  /* 0x000000090e097212 */ /* 0x000fc400078e3cff */
[----:B------:R-:W-:Y:S01]  /*4f00*/  IADD3 R14, P1, PT, R43, R14, RZ ;  /* 0x0000000e2b0e7210 */ /* 0x000fe20007f3e0ff */
[----:B------:R-:W-:Y:S01]  /*4f10*/  IMAD.X R43, R7, 0x1, R44, P0 ;  /* 0x00000001072b7824 */ /* 0x000fe200000e062c */
[----:B------:R-:W-:Y:S02]  /*4f20*/  IADD3 R8, P0, PT, R13, R8, RZ ;  /* 0x000000080d087210 */ /* 0x000fe40007f1e0ff */
[----:B------:R-:W-:-:S03]  /*4f30*/  LOP3.LUT R44, R53, R13, RZ, 0x3c, !PT ;  /* 0x0000000d352c7212 */ /* 0x000fc600078e3cff */
[----:B------:R-:W-:Y:S01]  /*4f40*/  IMAD.X R42, R17, 0x1, R42, P0 ;  /* 0x00000001112a7824 */ /* 0x000fe200000e062a */
[----:B------:R-:W-:Y:S02]  /*4f50*/  LOP3.LUT R55, R8, R55, RZ, 0x3c, !PT ;  /* 0x0000003708377212 */ /* 0x000fe400078e3cff */
[----:B------:R-:W-:Y:S02]  /*4f60*/  LOP3.LUT R60, R43, R60, RZ, 0x3c, !PT ;  /* 0x0000003c2b3c7212 */ /* 0x000fe400078e3cff */
[----:B------:R-:W-:Y:S01]  /*4f70*/  LOP3.LUT R15, R42, R15, RZ, 0x3c, !PT ;  /* 0x0000000f2a0f7212 */ /* 0x000fe200078e3cff */
[----:B------:R-:W-:-:S03]  /*4f80*/  IMAD.X R43, R44, 0x1, R43, P1 ;  /* 0x000000012c2b7824 */ /* 0x000fc600008e062b */
        /* <DEDUP_REMOVED lines=75> */
[----:B------:R-:W-:Y:S02]  /*5440*/  SHF.R.W.U32 R50, R10, 0x10, R57 ;  /* 0x000000100a327819 */ /* 0x000fe40000001e39 */
[----:B------:R-:W-:Y:S01]  /*5450*/  SHF.R.W.U32 R10, R57, 0x10, R10 ;  /* 0x00000010390a7819 */ /* 0x000fe20000001e0a */
[----:B------:R-:W-:Y:S01]  /*5460*/  IMAD.X R51, R7, 0x1, R51, P0 ;  /* 0x0000000107337824 */ /* 0x000fe200000e0633 */
[----:B------:R-:W-:Y:S02]  /*5470*/  IADD3 R11, P0, PT, R50, R11, RZ ;  /* 0x0000000b320b7210 */ /* 0x000fe40007f1e0ff */
[----:B------:R-:W-:Y:S02]  /*5480*/  LOP3.LUT R54, R18, R10, RZ, 0x3c, !PT ;  /* 0x0000000a12367212 */ /* 0x000fe400078e3cff */
[----:B------:R-:W-:Y:S01]  /*5490*/  LOP3.LUT R48, R16, R48, RZ, 0x3c, !PT ;  /* 0x0000003010307212 */ /* 0x000fe200078e3cff */
[----:B------:R-:W-:Y:S01]  /*54a0*/  IMAD.X R40, R10, 0x1, R40, P0 ;  /* 0x000000010a287824 */ /* 0x000fe200000e0628 */
[----:B------:R-:W-:-:S02]  /*54b0*/  IADD3 R16, P1, PT, R54, R16, RZ ;  /* 0x0000001036107210 */ /* 0x000fc40007f3e0ff */
[----:B------:R-:W-:Y:S02]  /*54c0*/  LOP3.LUT R54, R52, R50, RZ, 0x3c, !PT ;  /* 0x0000003234367212 */ /* 0x000fe400078e3cff */
[----:B------:R-:W-:Y:S02]  /*54d0*/  LOP3.LUT R41, R11, R41, RZ, 0x3c, !PT ;  /* 0x000000290b297212 */ /* 0x000fe400078e3cff */
[----:B------:R-:W-:Y:S02]  /*54e0*/  LOP3.LUT R15, R40, R15, RZ, 0x3c, !PT ;  /* 0x0000000f280f7212 */ /* 0x000fe400078e3cff */
[----:B------:R-:W-:Y:S01]  /*54f0*/  LOP3.LUT R42, R51, R42, RZ, 0x3c, !PT ;  /* 0x0000002a332a7212 */ /* 0x000fe200078e3cff */
[----:B------:R-:W-:Y:S01]  /*5500*/  IMAD.X R51, R54, 0x1, R51, P1 ;  /* 0x0000000136337824 */ /* 0x000fe200008e0633 */
        /* <DEDUP_REMOVED lines=73> */
[----:B------:R-:W-:-:S02]  /*59a0*/  IADD3 R53, P1, P2, R55, R26, R53 ;  /* 0x0000001a37357210 */ /* 0x000fc40007a3e035 */
        /* <DEDUP_REMOVED lines=104> */
[----:B------:R-:W-:Y:S02]  /*6030*/  IADD3 R46, P0, PT, R56, R46, RZ ;  /* 0x0000002e382e7210 */ /* 0x000fe40007f1e0ff */
[----:B------:R-:W-:-:S03]  /*6040*/  SHF.R.W.U32 R58, R44, 0x10, R7 ;  /* 0x000000102c3a7819 */ /* 0x000fc60000001e07 */
[----:B------:R-:W-:Y:S01]  /*6050*/  IMAD.X R60, R45, 0x1, R60, P0 ;  /* 0x000000012d3c7824 */ /* 0x000fe200000e063c */
[----:B------:R-:W-:Y:S02]  /*6060*/  SHF.R.W.U32 R7, R7, 0x10, R44 ;  /* 0x0000001007077819 */ /* 0x000fe40000001e2c */
[----:B------:R-:W-:Y:S02]  /*6070*/  IADD3 R16, P0, PT, R58, R16, RZ ;  /* 0x000000103a107210 */ /* 0x000fe40007f1e0ff */
[----:B------:R-:W-:Y:S02]  /*6080*/  LOP3.LUT R44, R60, R10, RZ, 0x3c, !PT ;  /* 0x0000000a3c2c7212 */ /* 0x000fe400078e3cff */
[----:B------:R-:W-:Y:S02]  /*6090*/  LOP3.LUT R42, R16, R42, RZ, 0x3c, !PT ;  /* 0x0000002a102a7212 */ /* 0x000fe400078e3cff */
[----:B------:R-:W-:Y:S01]  /*60a0*/  IADD3 R16, P1, PT, R44, R16, RZ ;  /* 0x000000102c107210 */ /* 0x000fe20007f3e0ff */
[----:B------:R-:W-:Y:S01]  /*60b0*/  IMAD.X R44, R7, 0x1, R51, P0 ;  /* 0x00000001072c7824 */ /* 0x000fe200000e0633 */
[----:B------:R-:W-:-:S04]  /*60c0*/  LOP3.LUT R51, R46, R47, RZ, 0x3c, !PT ;  /* 0x0000002f2e337212 */ /* 0x000fc800078e3cff */
[----:B------:R-:W-:Y:S01]  /*60d0*/  LOP3.LUT R48, R44, R48, RZ, 0x3c, !PT ;  /* 0x000000302c307212 */ /* 0x000fe200078e3cff */
        /* <DEDUP_REMOVED lines=29> */
[----:B------:R-:W-:-:S04]  /*62b0*/  IADD3 R60, P0, P1, R49, R20, R18 ;  /* 0x00000014313c7210 */ /* 0x000fc8000791e012 */
[----:B------:R-:W-:-:S04]  /*62c0*/  IADD3.X R54, PT, PT, R9, R21, R19, P0, P1 ;  /* 0x0000001509367210 */ /* 0x000fc800007e2413 */
[----:B------:R-:W-:Y:S02]  /*62d0*/  LOP3.LUT R53, R54, R18, R53, 0x96, !PT ;  /* 0x0000001236357212 */ /* 0x000fe400078e9635 */
[----:B------:R-:W-:Y:S02]  /*62e0*/  SHF.R.W.U32 R18, R55, 0x1f, R57 ;  /* 0x0000001f37127819 */ /* 0x000fe40000001e39 */
[----:B------:R-:W-:Y:S02]  /*62f0*/  SHF.R.W.U32 R55, R57, 0x1f, R55 ;  /* 0x0000001f39377819 */ /* 0x000fe40000001e37 */
[----:B------:R-:W-:-:S05]  /*6300*/  IADD3 R17, P0, PT, R18, R17, RZ ;  /* 0x0000001112117210 */ /* 0x000fca0007f1e0ff */
[----:B------:R-:W-:Y:S01]  /*6310*/  IMAD.X R52, R55, 0x1, R52, P0 ;  /* 0x0000000137347824 */ /* 0x000fe200000e0634 */
[----:B------:R-:W-:-:S04]  /*6320*/  LOP3.LUT R13, R60, R19, R13, 0x96, !PT ;  /* 0x000000133c0d7212 */ /* 0x000fc800078e960d */
        /* <DEDUP_REMOVED lines=20> */
[----:B------:R-:W-:Y:S02]  /*6470*/  SHF.R.W.U32 R41, R10, 0x10, R46 ;  /* 0x000000100a297819 */ /* 0x000fe40000001e2e */
[----:B------:R-:W-:Y:S02]  /*6480*/  IADD3 R60, P1, P2, R30, R60, R48 ;  /* 0x0000003c1e3c7210 */ /* 0x000fe40007a3e030 */
[----:B------:R-:W-:-:S02]  /*6490*/  SHF.R.W.U32 R10, R46, 0x10, R10 ;  /* 0x000000102e0a7819 */ /* 0x000fc40000001e0a */
[----:B------:R-:W-:Y:S02]  /*64a0*/  SHF.R.W.U32 R46, R7, 0x10, R17 ;  /* 0x00000010072e7819 */ /* 0x000fe40000001e11 */
        /* <DEDUP_REMOVED lines=66> */
[----:B------:R-:W-:Y:S02]  /*68d0*/  LOP3.LUT R49, R53, R49, RZ, 0x3c, !PT ;  /* 0x0000003135317212 */ /* 0x000fe400078e3cff */
[----:B------:R-:W-:Y:S02]  /*68e0*/  LOP3.LUT R7, R42, R54, R7, 0x96, !PT ;  /* 0x000000362a077212 */ /* 0x000fe400078e9607 */
[----:B------:R-:W-:Y:S02]  /*68f0*/  IADD3.X R54, PT, PT, R48, R27, R54, P0, P1 ;  /* 0x0000001b30367210 */ /* 0x000fe400007e2436 */
[----:B------:R-:W-:-:S02]  /*6900*/  SHF.R.W.U32 R58, R9, 0x18, R49 ;  /* 0x00000018093a7819 */ /* 0x000fc40000001e31 */
[----:B------:R-:W-:Y:S02]  /*6910*/  LOP3.LUT R46, R54, R60, R46, 0x96, !PT ;  /* 0x0000003c362e7212 */ /* 0x000fe400078e962e */
        /* <DEDUP_REMOVED lines=144> */
[----:B------:R-:W-:Y:S02]  /*7220*/  IADD3.X R49, PT, PT, R27, R49, R47, P0, P1 ;  /* 0x000000311b317210 */ /* 0x000fe400007e242f */
[----:B------:R-:W-:Y:S02]  /*7230*/  LOP3.LUT R60, R8, R43, RZ, 0x3c, !PT ;  /* 0x0000002b083c7212 */ /* 0x000fe400078e3cff */
[----:B------:R-:W-:Y:S02]  /*7240*/  LOP3.LUT R58, R49, R10, RZ, 0x3c, !PT ;  /* 0x0000000a313a7212 */ /* 0x000fe400078e3cff */
[----:B------:R-:W-:Y:S02]  /*7250*/  LOP3.LUT R55, R15, R55, RZ, 0x3c, !PT ;  /* 0x000000370f377212 */ /* 0x000fe400078e3cff */
[----:B------:R-:W-:Y:S02]  /*7260*/  IADD3 R11, P0, PT, R58, R11, RZ ;  /* 0x0000000b3a0b7210 */ /* 0x000fe40007f1e0ff */
[----:B------:R-:W-:-:S02]  /*7270*/  LOP3.LUT R43, R51, R54, RZ, 0x3c, !PT ;  /* 0x00000036332b7212 */ /* 0x000fc400078e3cff */
[----:B------:R-:W-:-:S03]  /*7280*/  SHF.R.W.U32 R58, R60, 0x18, R55 ;  /* 0x000000183c3a7819 */ /* 0x000fc60000001e37 */
[----:B------:R-:W-:Y:S01]  /*7290*/  IMAD.X R43, R43, 0x1, R41, P0 ;  /* 0x000000012b2b7824 */ /* 0x000fe200000e0629 */
[----:B------:R-:W-:Y:S02]  /*72a0*/  IADD3 R41, P0, P1, R58, R24, R52 ;  /* 0x000000183a297210 */ /* 0x000fe4000791e034 */
[----:B------:R-:W-:Y:S02]  /*72b0*/  SHF.R.W.U32 R55, R55, 0x18, R60 ;  /* 0x0000001837377819 */ /* 0x000fe40000001e3c */
[----:B------:R-:W-:Y:S02]  /*72c0*/  LOP3.LUT R17, R41, R45, R17, 0x96, !PT ;  /* 0x0000002d29117212 */ /* 0x000fe400078e9611 */
[----:B------:R-:W-:Y:S02]  /*72d0*/  IADD3.X R45, PT, PT, R55, R25, R45, P0, P1 ;  /* 0x00000019372d7210 */ /* 0x000fe400007e242d */
[----:B------:R-:W-:Y:S02]  /*72e0*/  LOP3.LUT R18, R14, R18, RZ, 0x3c, !PT ;  /* 0x000000120e127212 */ /* 0x000fe400078e3cff */
[----:B------:R-:W-:-:S02]  /*72f0*/  LOP3.LUT R12, R19, R12, RZ, 0x3c, !PT ;  /* 0x0000000c130c7212 */ /* 0x000fc400078e3cff */
[----:B------:R-:W-:Y:S02]  /*7300*/  LOP3.LUT R57, R45, R52, R57, 0x96, !PT ;  /* 0x000000342d397212 */ /* 0x000fe400078e9639 */
[----:B------:R-:W-:Y:S02]  /*7310*/  SHF.R.W.U32 R52, R18, 0x18, R12 ;  /* 0x0000001812347819 */ /* 0x000fe40000001e0c */
[----:B------:R-:W-:Y:S02]  /*7320*/  SHF.R.W.U32 R18, R12, 0x18, R18 ;  /* 0x000000180c127819 */ /* 0x000fe40000001e12 */
[----:B------:R-:W-:Y:S02]  /*7330*/  IADD3 R12, P0, P1, R52, R34, R48 ;  /* 0x00000022340c7210 */ /* 0x000fe4000791e030 */
[----:B------:R-:W-:Y:S02]  /*7340*/  LOP3.LUT R40, R16, R40, RZ, 0x3c, !PT ;  /* 0x0000002810287212 */ /* 0x000fe400078e3cff */
[----:B------:R-:W-:-:S02]  /*7350*/  LOP3.LUT R13, R12, R50, R13, 0x96, !PT ;  /* 0x000000320c0d7212 */ /* 0x000fc400078e960d */
[----:B------:R-:W-:Y:S02]  /*7360*/  IADD3.X R50, PT, PT, R18, R35, R50, P0, P1 ;  /* 0x0000002312327210 */ /* 0x000fe400007e2432 */
[----:B------:R-:W-:Y:S02]  /*7370*/  LOP3.LUT R46, R56, R46, RZ, 0x3c, !PT ;  /* 0x0000002e382e7212 */ /* 0x000fe400078e3cff */
[----:B------:R-:W-:Y:S02]  /*7380*/  LOP3.LUT R48, R50, R48, R44, 0x96, !PT ;  /* 0x0000003032307212 */ /* 0x000fe400078e962c */
        /* <DEDUP_REMOVED lines=26> */
[----:B------:R-:W-:Y:S02]  /*7530*/  SHF.R.W.U32 R10, R51, 0x10, R10 ;  /* 0x00000010330a7819 */ /* 0x000fe40000001e0a */
[----:B------:R-:W-:Y:S02]  /*7540*/  IADD3.X R45, PT, PT, R37, R45, R52, P0, P1 ;  /* 0x0000002d252d7210 */ /* 0x000fe400007e2434 */
[----:B------:R-:W-:Y:S02]  /*7550*/  IADD3 R16, P0, PT, R48, R16, RZ ;  /* 0x0000001030107210 */ /* 0x000fe40007f1e0ff */
[----:B------:R-:W-:Y:S02]  /*7560*/  LOP3.LUT R51, R45, R10, RZ, 0x3c, !PT ;  /* 0x0000000a2d337212 */ /* 0x000fe400078e3cff */
[----:B------:R-:W-:Y:S01]  /*7570*/  LOP3.LUT R44, R16, R44, RZ, 0x3c, !PT ;  /* 0x0000002c102c7212 */ /* 0x000fe200078e3cff */
[----:B------:R-:W-:Y:S01]  /*7580*/  IMAD.X R56, R7, 0x1, R56, P0 ;  /* 0x0000000107387824 */ /* 0x000fe200000e0638 */
[----:B------:R-:W-:-:S02]  /*7590*/  IADD3 R16, P1, PT, R51, R16, RZ ;  /* 0x0000001033107210 */ /* 0x000fc40007f3e0ff */
        /* <DEDUP_REMOVED lines=8> */
[----:B------:R-:W-:Y:S02]  /*7620*/  IADD3.X R56, PT, PT, R18, R39, R45, P1, P2 ;  /* 0x0000002712387210 */ /* 0x000fe40000fe442d */
[----:B------:R-:W-:Y:S02]  /*7630*/  IADD3 R11, P0, PT, R42, R11, RZ ;  /* 0x0000000b2a0b7210 */ /* 0x000fe40007f1e0ff */
[----:B------:R-:W-:Y:S02]  /*7640*/  LOP3.LUT R42, R56, R41, R42, 0x96, !PT ;  /* 0x00000029382a7212 */ /* 0x000fe400078e962a */
[----:B------:R-:W-:Y:S02]  /*7650*/  SHF.R.W.U32 R41, R17, 0x10, R57 ;  /* 0x0000001011297819 */ /* 0x000fe40000001e39 */
[----:B------:R-:W-:Y:S02]  /*7660*/  SHF.R.W.U32 R57, R57, 0x10, R17 ;  /* 0x0000001039397819 */ /* 0x000fe40000001e11 */
[----:B------:R-:W-:Y:S01]  /*7670*/  SHF.R.W.U32 R17, R51, 0x1f, R44 ;  /* 0x0000001f33117819 */ /* 0x000fe20000001e2c */
[----:B------:R-:W-:Y:S01]  /*7680*/  IMAD.X R43, R10, 0x1, R43, P0 ;  /* 0x000000010a2b7824 */ /* 0x000fe200000e062b */
[----:B------:R-:W-:-:S02]  /*7690*/  SHF.R.W.U32 R44, R44, 0x1f, R51 ;  /* 0x0000001f2c2c7819 */ /* 0x000fc40000001e33 */
[----:B------:R-:W-:-:S05]  /*76a0*/  IADD3 R12, P0, PT, R17, R12, RZ ;  /* 0x0000000c110c7210 */ /* 0x000fca0007f1e0ff */
[----:B------:R-:W-:Y:S01]  /*76b0*/  IMAD.X R50, R44, 0x1, R50, P0 ;  /* 0x000000012c327824 */ /* 0x000fe200000e0632 */
[----:B------:R-:W-:-:S04]  /*76c0*/  LOP3.LUT R10, R52, R45, R10, 0x96, !PT ;  /* 0x0000002d340a7212 */ /* 0x000fc800078e960a */
[----:B------:R-:W-:Y:S02]  /*76d0*/  LOP3.LUT R45, R50, R57, RZ, 0x3c, !PT ;  /* 0x00000039322d7212 */ /* 0x000fe400078e3cff */
        /* <DEDUP_REMOVED lines=9> */
[----:B------:R-:W-:Y:S02]  /*7770*/  IADD3 R17, P1, PT, R44, R12, RZ ;  /* 0x0000000c2c117210 */ /* 0x000fe40007f3e0ff */
[----:B------:R-:W-:-:S03]  /*7780*/  IADD3 R51, P0, PT, R41, R8, RZ ;  /* 0x0000000829337210 */ /* 0x000fc60007f1e0ff */
[----:B------:R-:W-:-:S05]  /*7790*/  IMAD.X R8, R45, 0x1, R50, P1 ;  /* 0x000000012d087824 */ /* 0x000fca00008e0632 */
[----:B------:R-:W-:Y:S02]  /*77a0*/  LOP3.LUT R12, R8, R12, R41, 0x96, !PT ;  /* 0x0000000c080c7212 */ /* 0x000fe400078e9629 */
[----:B------:R-:W-:Y:S01]  /*77b0*/  SHF.R.W.U32 R41, R10, 0x10, R42 ;  /* 0x000000100a297819 */ /* 0x000fe20000001e2a */
[----:B------:R-:W-:Y:S01]  /*77c0*/  IMAD.X R15, R57, 0x1, R15, P0 ;  /* 0x00000001390f7824 */ /* 0x000fe200000e060f */
        /* <DEDUP_REMOVED lines=8> */
[----:B------:R-:W-:-:S04]  /*7850*/  IADD3 R17, P0, P1, R20, R17, R42 ;  /* 0x0000001114117210 */ /* 0x000fc8000791e02a */
[----:B------:R-:W-:Y:S02]  /*7860*/  IADD3.X R20, PT, PT, R21, R8, R18, P0, P1 ;  /* 0x0000000815147210 */ /* 0x000fe400007e2412 */
[----:B------:R-:W-:Y:S02]  /*7870*/  SHF.R.W.U32 R8, R59, 0x1f, R9 ;  /* 0x0000001f3b087819 */ /* 0x000fe40000001e09 */
[----:B------:R-:W-:Y:S02]  /*7880*/  SHF.R.W.U32 R9, R9, 0x1f, R59 ;  /* 0x0000001f09097819 */ /* 0x000fe40000001e3b */
[----:B------:R-:W-:-:S05]  /*7890*/  IADD3 R46, P0, PT, R8, R46, RZ ;  /* 0x0000002e082e7210 */ /* 0x000fca0007f1e0ff */
[----:B------:R-:W-:Y:S01]  /*78a0*/  IMAD.X R53, R9, 0x1, R53, P0 ;  /* 0x0000000109357824 */ /* 0x000fe200000e0635 */
[----:B------:R-:W-:-:S04]  /*78b0*/  LOP3.LUT R58, R51, R58, RZ, 0x3c, !PT ;  /* 0x0000003a333a7212 */ /* 0x000fc800078e3cff */
[----:B------:R-:W-:-:S04]  /*78c0*/  LOP3.LUT R21, R53, R13, RZ, 0x3c, !PT ;  /* 0x0000000d35157212 */ /* 0x000fc800078e3cff */
        /* <DEDUP_REMOVED lines=38> */
[----:B------:R-:W-:-:S02]  /*7b30*/  IADD3.X R53, PT, PT, R39, R53, R45, P0, P1 ;  /* 0x0000003527357210 */ /* 0x000fc400007e242d */
[----:B------:R-:W-:Y:S02]  /*7b40*/  SHF.R.W.U32 R7, R7, 0x10, R48 ;  /* 0x0000001007077819 */ /* 0x000fe40000001e30 */
[----:B------:R-:W-:-:S04]  /*7b50*/  LOP3.LUT R48, R53, R50, RZ, 0x3c, !PT ;  /* 0x0000003235307212 */ /* 0x000fc800078e3cff */
[----:B------:R-:W-:Y:S02]  /*7b60*/  IADD3 R16, P0, PT, R48, R16, RZ ;  /* 0x0000001030107210 */ /* 0x000fe40007f1e0ff */
[----:B------:R-:W-:-:S05]  /*7b70*/  LOP3.LUT R48, R8, R7, RZ, 0x3c, !PT ;  /* 0x0000000708307212 */ /* 0x000fca00078e3cff */
[----:B------:R-:W-:Y:S01]  /*7b80*/  IMAD.X R40, R48, 0x1, R40, P0 ;  /* 0x0000000130287824 */ /* 0x000fe200000e0628 */
[----:B------:R-:W-:Y:S02]  /*7b90*/  IADD3 R48, P0, PT, R7, R14, RZ ;  /* 0x0000000e07307210 */ /* 0x000fe40007f1e0ff */
[----:B------:R-:W-:-:S03]  /*7ba0*/  SHF.R.W.U32 R14, R46, 0x10, R13 ;  /* 0x000000102e0e7819 */ /* 0x000fc60000001e0d */
[----:B------:R-:W-:Y:S01]  /*7bb0*/  IMAD.X R58, R50, 0x1, R19, P0 ;  /* 0x00000001323a7824 */ /* 0x000fe200000e0613 */
[----:B------:R-:W-:Y:S02]  /*7bc0*/  LOP3.LUT R19, R20, R14, RZ, 0x3c, !PT ;  /* 0x0000000e14137212 */ /* 0x000fe400078e3cff */
[----:B------:R-:W-:Y:S02]  /*7bd0*/  SHF.R.W.U32 R13, R13, 0x10, R46 ;  /* 0x000000100d0d7819 */ /* 0x000fe40000001e2e */
[----:B------:R-:W-:Y:S02]  /*7be0*/  LOP3.LUT R46, R48, R49, RZ, 0x3c, !PT ;  /* 0x00000031302e7212 */ /* 0x000fe400078e3cff */
[----:B------:R-:W-:Y:S02]  /*7bf0*/  LOP3.LUT R49, R58, R15, RZ, 0x3c, !PT ;  /* 0x0000000f3a317212 */ /* 0x000fe400078e3cff */
[----:B------:R-:W-:Y:S02]  /*7c00*/  IADD3 R19, P0, PT, R19, R48, RZ ;  /* 0x0000003013137210 */ /* 0x000fe40007f1e0ff */
[----:B------:R-:W-:-:S02]  /*7c10*/  LOP3.LUT R48, R17, R13, RZ, 0x3c, !PT ;  /* 0x0000000d11307212 */ /* 0x000fc400078e3cff */
[----:B------:R-:W-:Y:S02]  /*7c20*/  SHF.R.W.U32 R15, R49, 0x1f, R46 ;  /* 0x0000001f310f7819 */ /* 0x000fe40000001e2e */
[----:B------:R-:W-:Y:S01]  /*7c30*/  SHF.R.W.U32 R46, R46, 0x1f, R49 ;  /* 0x0000001f2e2e7819 */ /* 0x000fe20000001e31 */
[----:B------:R-:W-:Y:S01]  /*7c40*/  IMAD.X R48, R48, 0x1, R58, P0 ;  /* 0x0000000130307824 */ /* 0x000fe200000e063a */
[----:B------:R-:W-:-:S05]  /*7c50*/  IADD3 R52, P0, PT, R15, R52, RZ ;  /* 0x000000340f347210 */ /* 0x000fca0007f1e0ff */
[----:B------:R-:W-:Y:S01]  /*7c60*/  IMAD.X R56, R46, 0x1, R56, P0 ;  /* 0x000000012e387824 */ /* 0x000fe200000e0638 */
[----:B------:R-:W-:-:S04]  /*7c70*/  IADD3 R49, P0, PT, R13, R51, RZ ;  /* 0x000000330d317210 */ /* 0x000fc80007f1e0ff */
[----:B------:R-:W-:Y:S02]  /*7c80*/  LOP3.LUT R51, R56, R12, RZ, 0x3c, !PT ;  /* 0x0000000c38337212 */ /* 0x000fe400078e3cff */
[----:B------:R-:W-:Y:S01]  /*7c90*/  LOP3.LUT R54, R49, R54, RZ, 0x3c, !PT ;  /* 0x0000003631367212 */ /* 0x000fe200078e3cff */
[----:B------:R-:W-:Y:S01]  /*7ca0*/  IMAD.X R21, R14, 0x1, R21, P0 ;  /* 0x000000010e157824 */ /* 0x000fe200000e0615 */
[----:B------:R-:W-:Y:S02]  /*7cb0*/  IADD3 R49, P1, PT, R51, R49, RZ ;  /* 0x0000003133317210 */ /* 0x000fe40007f3e0ff */
[----:B------:R-:W-:Y:S02]  /*7cc0*/  LOP3.LUT R51, R52, R47, RZ, 0x3c, !PT ;  /* 0x0000002f34337212 */ /* 0x000fe400078e3cff */
[----:B------:R-:W-:Y:S02]  /*7cd0*/  LOP3.LUT R42, R19, R42, RZ, 0x3c, !PT ;  /* 0x0000002a132a7212 */ /* 0x000fe400078e3cff */
[----:B------:R-:W-:Y:S01]  /*7ce0*/  LOP3.LUT R18, R48, R18, RZ, 0x3c, !PT ;  /* 0x0000001230127212 */ /* 0x000fe200078e3cff */
[----:B------:R-:W-:Y:S01]  /*7cf0*/  IMAD.X R51, R51, 0x1, R21, P1 ;  /* 0x0000000133337824 */ /* 0x000fe200008e0615 */
[----:B------:R-:W-:-:S02]  /*7d00*/  LOP3.LUT R9, R21, R9, RZ, 0x3c, !PT ;  /* 0x0000000915097212 */ /* 0x000fc400078e3cff */
        /* <DEDUP_REMOVED lines=57> */
[----:B------:R-:W-:Y:S02]  /*80a0*/  LOP3.LUT R16, R15, R50, RZ, 0x3c, !PT ;  /* 0x000000320f107212 */ /* 0x000fe400078e3cff */
[----:B------:R-:W-:-:S03]  /*80b0*/  IADD3 R11, P0, PT, R50, R11, RZ ;  /* 0x0000000b320b7210 */ /* 0x000fc60007f1e0ff */
[----:B------:R-:W-:Y:S01]  /*80c0*/  IMAD.X R16, R16, 0x1, R40, P1 ;  /* 0x0000000110107824 */ /* 0x000fe200008e0628 */
[----:B------:R-:W-:Y:S01]  /*80d0*/  LOP3.LUT R14, R10, R14, RZ, 0x3c, !PT ;  /* 0x0000000e0a0e7212 */ /* 0x000fe200078e3cff */
[----:B------:R-:W-:Y:S01]  /*80e0*/  IMAD.X R43, R55, 0x1, R43, P0 ;  /* 0x00000001372b7824 */ /* 0x000fe200000e062b */
[----:B------:R-:W-:Y:S02]  /*80f0*/  LOP3.LUT R40, R40, R44, RZ, 0x3c, !PT ;  /* 0x0000002c28287212 */ /* 0x000fe400078e3cff */
[----:B------:R-:W-:Y:S02]  /*8100*/  LOP3.LUT R18, R16, R18, RZ, 0x3c, !PT ;  /* 0x0000001210127212 */ /* 0x000fe400078e3cff */
[----:B------:R-:W-:Y:S02]  /*8110*/  LOP3.LUT R17, R11, R17, RZ, 0x3c, !PT ;  /* 0x000000110b117212 */ /* 0x000fe400078e3cff */
[----:B------:R-:W-:Y:S02]  /*8120*/  SHF.R.W.U32 R44, R14, 0x18, R18 ;  /* 0x000000180e2c7819 */ /* 0x000fe40000001e12 */
[----:B------:R-:W-:-:S02]  /*8130*/  SHF.R.W.U32 R14, R18, 0x18, R14 ;  /* 0x00000018120e7819 */ /* 0x000fc40000001e0e */
[----:B------:R-:W-:Y:S02]  /*8140*/  SHF.R.W.U32 R18, R40, 0x1f, R52 ;  /* 0x0000001f28127819 */ /* 0x000fe40000001e34 */
[----:B------:R-:W-:Y:S02]  /*8150*/  LOP3.LUT R20, R43, R20, RZ, 0x3c, !PT ;  /* 0x000000142b147212 */ /* 0x000fe400078e3cff */
[----:B------:R-:W-:Y:S02]  /*8160*/  SHF.R.W.U32 R40, R52, 0x1f, R40 ;  /* 0x0000001f34287819 */ /* 0x000fe40000001e28 */
[----:B------:R-:W-:Y:S02]  /*8170*/  SHF.R.W.U32 R52, R12, 0x10, R47 ;  /* 0x000000100c347819 */ /* 0x000fe40000001e2f */
[----:B------:R-:W-:Y:S02]  /*8180*/  SHF.R.W.U32 R47, R47, 0x10, R12 ;  /* 0x000000102f2f7819 */ /* 0x000fe40000001e0c */
[----:B------:R-:W-:-:S02]  /*8190*/  SHF.R.W.U32 R12, R20, 0x1f, R17 ;  /* 0x0000001f140c7819 */ /* 0x000fc40000001e11 */
[----:B------:R-:W-:Y:S02]  /*81a0*/  SHF.R.W.U32 R17, R17, 0x1f, R20 ;  /* 0x0000001f11117819 */ /* 0x000fe40000001e14 */
[----:B------:R-:W-:-:S05]  /*81b0*/  IADD3 R45, P0, PT, R12, R45, RZ ;  /* 0x0000002d0c2d7210 */ /* 0x000fca0007f1e0ff */
[----:B------:R-:W-:Y:S01]  /*81c0*/  IMAD.X R54, R17, 0x1, R54, P0 ;  /* 0x0000000111367824 */ /* 0x000fe200000e0636 */
[----:B------:R-:W-:-:S04]  /*81d0*/  IADD3 R20, P0, PT, R52, R49, RZ ;  /* 0x0000003134147210 */ /* 0x000fc80007f1e0ff */
[----:B------:R-:W-:Y:S02]  /*81e0*/  LOP3.LUT R49, R54, R13, RZ, 0x3c, !PT ;  /* 0x0000000d36317212 */ /* 0x000fe400078e3cff */
[----:B------:R-:W-:Y:S02]  /*81f0*/  LOP3.LUT R41, R20, R41, RZ, 0x3c, !PT ;  /* 0x0000002914297212 */ /* 0x000fe400078e3cff */
[----:B------:R-:W-:Y:S01]  /*8200*/  IADD3 R20, P1, PT, R49, R20, RZ ;  /* 0x0000001431147210 */ /* 0x000fe20007f3e0ff */
[----:B------:R-:W-:Y:S01]  /*8210*/  IMAD.X R51, R47, 0x1, R51, P0 ;  /* 0x000000012f337824 */ /* 0x000fe200000e0633 */
[----:B------:R-:W-:-:S05]  /*8220*/  LOP3.LUT R49, R45, R7, RZ, 0x3c, !PT ;  /* 0x000000072d317212 */ /* 0x000fca00078e3cff */
[----:B------:R-:W-:Y:S01]  /*8230*/  IMAD.X R49, R49, 0x1, R51, P1 ;  /* 0x0000000131317824 */ /* 0x000fe200008e0633 */
[----:B------:R-:W-:Y:S02]  /*8240*/  LOP3.LUT R46, R51, R46, RZ, 0x3c, !PT ;  /* 0x0000002e332e7212 */ /* 0x000fe400078e3cff */
[----:B------:R-:W-:Y:S02]  /*8250*/  LOP3.LUT R12, R20, R12, RZ, 0x3c, !PT ;  /* 0x0000000c140c7212 */ /* 0x000fe400078e3cff */
[----:B------:R-:W-:-:S04]  /*8260*/  LOP3.LUT R51, R49, R17, RZ, 0x3c, !PT ;  /* 0x0000001131337212 */ /* 0x000fc800078e3cff */
[----:B------:R-:W-:Y:S02]  /*8270*/  SHF.R.W.U32 R17, R12, 0x18, R51 ;  /* 0x000000180c117819 */ /* 0x000fe40000001e33 */
[----:B------:R-:W-:Y:S02]  /*8280*/  SHF.R.W.U32 R51, R51, 0x18, R12 ;  /* 0x0000001833337819 */ /* 0x000fe40000001e0c */
        /* <DEDUP_REMOVED lines=8> */
[----:B------:R-:W-:Y:S02]  /*8310*/  IADD3 R44, P0, PT, R44, R15, RZ ;  /* 0x0000000f2c2c7210 */ /* 0x000fe40007f1e0ff */
[----:B------:R-:W-:-:S03]  /*8320*/  LOP3.LUT R46, R19, R12, RZ, 0x3c, !PT ;  /* 0x0000000c132e7212 */ /* 0x000fc600078e3cff */
[----:B------:R-:W-:Y:S01]  /*8330*/  IMAD.X R14, R14, 0x1, R56, P0 ;  /* 0x000000010e0e7824 */ /* 0x000fe200000e0638 */
[----:B------:R-:W-:Y:S02]  /*8340*/  IADD3 R58, P0, P1, R22, R58, R18 ;  /* 0x0000003a163a7210 */ /* 0x000fe4000791e012 */
[----:B------:R-:W-:Y:S02]  /*8350*/  LOP3.LUT R41, R48, R41, RZ, 0x3c, !PT ;  /* 0x0000002930297212 */ /* 0x000fe400078e3cff */
[----:B------:R-:W-:Y:S02]  /*8360*/  IADD3.X R42, PT, PT, R23, R42, R40, P0, P1 ;  /* 0x0000002a172a7210 */ /* 0x000fe400007e2428 */
[----:B------:R-:W-:Y:S02]  /*8370*/  SHF.R.W.U32 R12, R46, 0x18, R41 ;  /* 0x000000182e0c7819 */ /* 0x000fe40000001e29 */
[----:B------:R-:W-:Y:S02]  /*8380*/  SHF.R.W.U32 R41, R41, 0x18, R46 ;  /* 0x0000001829297819 */ /* 0x000fe40000001e2e */
[----:B------:R-:W-:-:S04]  /*8390*/  LOP3.LUT R46, R42, R47, RZ, 0x3c, !PT ;  /* 0x0000002f2a2e7212 */ /* 0x000fc800078e3cff */
[----:B------:R-:W-:Y:S02]  /*83a0*/  IADD3 R11, P0, PT, R46, R11, RZ ;  /* 0x0000000b2e0b7210 */ /* 0x000fe40007f1e0ff */
[----:B------:R-:W-:Y:S02]  /*83b0*/  LOP3.LUT R46, R58, R52, RZ, 0x3c, !PT ;  /* 0x000000343a2e7212 */ /* 0x000fe400078e3cff */
[----:B------:R-:W-:-:S03]  /*83c0*/  IADD3 R53, P2, P3, R17, R30, R45 ;  /* 0x0000001e11357210 */ /* 0x000fc60007b5e02d */
[----:B------:R-:W-:Y:S01]  /*83d0*/  IMAD.X R43, R46, 0x1, R43, P0 ;  /* 0x000000012e2b7824 */ /* 0x000fe200000e062b */
[----:B------:R-:W-:Y:S02]  /*83e0*/  IADD3.X R17, PT, PT, R51, R31, R54, P2, P3 ;  /* 0x0000001f33117210 */ /* 0x000fe400017e6436 */
[----:B------:R-:W-:Y:S02]  /*83f0*/  IADD3 R12, P1, P2, R12, R34, R9 ;  /* 0x000000220c0c7210 */ /* 0x000fe40007a3e009 */
[----:B------:R-:W-:Y:S02]  /*8400*/  LOP3.LUT R18, R11, R18, RZ, 0x3c, !PT ;  /* 0x000000120b127212 */ /* 0x000fe400078e3cff */
[----:B------:R-:W-:Y:S02]  /*8410*/  LOP3.LUT R40, R43, R40, RZ, 0x3c, !PT ;  /* 0x000000282b287212 */ /* 0x000fe400078e3cff */
[----:B------:R-:W-:Y:S02]  /*8420*/  LOP3.LUT R13, R53, R54, R13, 0x96, !PT ;  /* 0x00000036350d7212 */ /* 0x000fe400078e960d */
[----:B------:R-:W-:-:S02]  /*8430*/  LOP3.LUT R7, R17, R45, R7, 0x96, !PT ;  /* 0x0000002d11077212 */ /* 0x000fc400078e9607 */
[----:B------:R-:W-:Y:S02]  /*8440*/  IADD3.X R41, PT, PT, R41, R35, R57, P1, P2 ;  /* 0x0000002329297210 */ /* 0x000fe40000fe4439 */
[----:B------:R-:W-:Y:S02]  /*8450*/  LOP3.LUT R57, R12, R57, R8, 0x96, !PT ;  /* 0x000000390c397212 */ /* 0x000fe400078e9608 */
[----:B------:R-:W-:Y:S02]  /*8460*/  LOP3.LUT R50, R14, R15, R50, 0x96, !PT ;  /* 0x0000000f0e327212 */ /* 0x000fe400078e9632 */
[----:B------:R-:W-:Y:S02]  /*8470*/  SHF.R.W.U32 R8, R18, 0x18, R40 ;  /* 0x0000001812087819 */ /* 0x000fe40000001e28 */
[----:B------:R-:W-:Y:S02]  /*8480*/  SHF.R.W.U32 R15, R40, 0x18, R18 ;  /* 0x00000018280f7819 */ /* 0x000fe40000001e12 */
[----:B------:R-:W-:-:S02]  /*8490*/  SHF.R.W.U32 R18, R13, 0x10, R7 ;  /* 0x000000100d127819 */ /* 0x000fc40000001e07 */
[----:B------:R-:W-:Y:S02]  /*84a0*/  LOP3.LUT R21, R41, R9, R21, 0x96, !PT ;  /* 0x0000000929157212 */ /* 0x000fe400078e9615 */
[----:B------:R-:W-:Y:S02]  /*84b0*/  IADD3 R18, P2, PT, R18, R20, RZ ;  /* 0x0000001412127210 */ /* 0x000fe40007f5e0ff */
[----:B------:R-:W-:Y:S02]  /*84c0*/  LOP3.LUT R55, R44, R56, R55, 0x96, !PT ;  /* 0x000000382c377212 */ /* 0x000fe400078e9637 */
[----:B------:R-:W-:Y:S02]  /*84d0*/  IADD3 R9, P0, P1, R8, R28, R58 ;  /* 0x0000001c08097210 */ /* 0x000fe4000791e03a */
[----:B------:R-:W-:Y:S02]  /*84e0*/  LOP3.LUT R44, R44, 0xf2bdc928, R18, 0x96, !PT ;  /* 0xf2bdc9282c2c7812 */ /* 0x000fe400078e9612 */
[----:B------:R-:W-:-:S02]  /*84f0*/  IADD3.X R15, PT, PT, R15, R29, R42, P0, P1 ;  /* 0x0000001d0f0f7210 */ /* 0x000fc400007e242a */
[----:B------:R-:W-:Y:S02]  /*8500*/  ISETP.NE.AND P0, PT, R44, RZ, PT ;  /* 0x000000ff2c00720c */ /* 0x000fe40003f05270 */
[----:B------:R-:W-:Y:S02]  /*8510*/  SHF.R.W.U32 R7, R7, 0x10, R13 ;  /* 0x0000001007077819 */ /* 0x000fe40000001e0d */
[----:B------:R-:W-:Y:S02]  /*8520*/  LOP3.LUT R42, R9, R42, R47, 0x96, !PT ;  /* 0x0000002a092a7212 */ /* 0x000fe400078e962f */
[----:B------:R-:W-:Y:S01]  /*8530*/  LOP3.LUT R52, R15, R58, R52, 0x96, !PT ;  /* 0x0000003a0f347212 */ /* 0x000fe200078e9634 */
[----:B------:R-:W-:Y:S01]  /*8540*/  IMAD.X R7, R7, 0x1, R49, P2 ;  /* 0x0000000107077824 */ /* 0x000fe200010e0631 */
[----:B------:R-:W-:Y:S02]  /*8550*/  SHF.R.W.U32 R18, R57, 0x10, R21 ;  /* 0x0000001039127819 */ /* 0x000fe40000001e15 */
[----:B------:R-:W-:-:S02]  /*8560*/  SHF.R.W.U32 R20, R21, 0x10, R57 ;  /* 0x0000001015147819 */ /* 0x000fc40000001e39 */
[----:B------:R-:W-:Y:S02]  /*8570*/  SHF.R.W.U32 R8, R55, 0x10, R50 ;  /* 0x0000001037087819 */ /* 0x000fe40000001e32 */
[----:B------:R-:W-:Y:S01]  /*8580*/  LOP3.LUT R14, R14, 0x6a09e667, R7, 0x96, !PT ;  /* 0x6a09e6670e0e7812 */ /* 0x000fe200078e9607 */
[----:B------:R-:W-:Y:S01]  /*8590*/  IMAD.MOV.U32 R7, RZ, RZ, RZ ;  /* 0x000000ffff077224 */ /* 0x000fe200078e00ff */
[----:B------:R-:W-:Y:S02]  /*85a0*/  SHF.R.W.U32 R21, R42, 0x10, R52 ;  /* 0x000000102a157819 */ /* 0x000fe40000001e34 */
[----:B------:R-:W-:Y:S02]  /*85b0*/  SHF.R.W.U32 R55, R50, 0x10, R55 ;  /* 0x0000001032377819 */ /* 0x000fe40000001e37 */
[----:B------:R-:W-:Y:S01]  /*85c0*/  SHF.R.W.U32 R42, R52, 0x10, R42 ;  /* 0x00000010342a7819 */ /* 0x000fe20000001e2a */
[----:B------:R-:W-:Y:S06]  /*85d0*/  @!P0 BRA `(.L_x_0) ;  /* 0x0000008000688947 */ /* 0x000fec0003800000 */
.L_x_1:
[----:B------:R-:W-:-:S05]  /*85e0*/  VIADD R7, R7, 0x1 ;  /* 0x0000000107077836 */ /* 0x000fca0000000000 */
[----:B------:R-:W-:-:S13]  /*85f0*/  ISETP.NE.AND P0, PT, R7, 0x40, PT ;  /* 0x000000400700780c */ /* 0x000fda0003f05270 */
[----:B------:R-:W-:Y:S05]  /*8600*/  @!P0 EXIT ;  /* 0x000000000000894d */ /* 0x000fea0003800000 */
[----:B------:R-:W0:Y:S01]  /*8610*/  S2R R8, SR_CTAID.X ;  /* 0x0000000000087919 */ /* 0x000e220000002500 */
[----:B------:R-:W0:Y:S01]  /*8620*/  S2R R9, SR_TID.X ;  /* 0x0000000000097919 */ /* 0x000e220000002100 */
[----:B------:R-:W0:Y:S01]  /*8630*/  LDCU UR6, c[0x0][0x360] ;  /* 0x00006c00ff0677ac */ /* 0x000e220008000800 */
[----:B------:R-:W1:Y:S01]  /*8640*/  LDC.64 R10, c[0x0][0x380] ;  /* 0x0000e000ff0a7b82 */ /* 0x000e620000000a00 */
[----:B------:R-:W2:Y:S04]  /*8650*/  LDL R46, [R1+0x8] ;  /* 0x00000800012e7983 */ /* 0x000ea80000100800 */
[----:B------:R-:W3:Y:S01]  /*8660*/  LDL R42, [R1] ;  /* 0x00000000012a7983 */ /* 0x000ee20000100800 */
[----:B0-----:R-:W-:-:S04]  /*8670*/  IMAD R8, R8, UR6, R9 ;  /* 0x0000000608087c24 */ /* 0x001fc8000f8e0209 */
[----:B------:R-:W-:-:S04]  /*8680*/  IMAD.SHL.U32 R12, R8, 0x40, RZ ;  /* 0x00000040080c7824 */ /* 0x000fc800078e00ff */
[----:B------:R-:W-:Y:S01]  /*8690*/  IMAD.IADD R8, R7, 0x1, R12 ;  /* 0x0000000107087824 */ /* 0x000fe200078e020c */
[----:B------:R0:W-:Y:S04]  /*86a0*/  STL [R1+0x4], R12 ;  /* 0x0000040c01007387 */ /* 0x0001e80000100800 */
[----:B-1----:R1:W-:Y:S04]  /*86b0*/  STG.E desc[UR4][R10.64+0x20], R8 ;  /* 0x000020080a007986 */ /* 0x0023e8000c101904 */
[----:B------:R-:W0:Y:S04]  /*86c0*/  LDG.E.64 R40, desc[UR4][R10.64+0x20] ;  /* 0x000020040a287981 */ /* 0x000e28000c1e1b00 */
[----:B------:R-:W4:Y:S04]  /*86d0*/  LDL R15, [R1+0x20] ;  /* 0x00002000010f7983 */ /* 0x000f280000100800 */
[----:B------:R-:W5:Y:S04]  /*86e0*/  LDL R47, [R1+0x1c] ;  /* 0x00001c00012f7983 */ /* 0x000f680000100800 */
        /* <DEDUP_REMOVED lines=10> */
[----:B------:R-:W5:Y:S01]  /*8790*/  LDL R53, [R1+0xc] ;  /* 0x00000c0001357983 */ /* 0x000f620000100800 */
[----:B0-----:R-:W-:-:S04]  /*87a0*/  IADD3 R12, P0, PT, R40, -0x6294a6a, RZ ;  /* 0xf9d6b596280c7810 */ /* 0x001fc80007f1e0ff */
[----:B------:R-:W-:-:S04]  /*87b0*/  IADD3.X R59, PT, PT, R41, 0x5bf2cd1e, RZ, P0, !PT ;  /* 0x5bf2cd1e293b7810 */ /* 0x000fc800007fe4ff */
[----:B------:R-:W-:Y:S02]  /*87c0*/  LOP3.LUT R17, R59, 0xe07c2654, RZ, 0x3c, !PT ;  /* 0xe07c26543b117812 */ /* 0x000fe400078e3cff */
[----:B-1----:R-:W-:Y:S02]  /*87d0*/  LOP3.LUT R10, R12, 0x4be4294, RZ, 0x3c, !PT ;  /* 0x04be42940c0a7812 */ /* 0x002fe400078e3cff */
[----:B------:R-:W-:-:S04]  /*87e0*/  IADD3 R17, P0, PT, R17, -0x16b07d5, RZ ;  /* 0xfe94f82b11117810 */ /* 0x000fc80007f1e0ff */
[----:B------:R-:W-:Y:S02]  /*87f0*/  IADD3.X R10, PT, PT, R10, 0x3c6ef372, RZ, P0, !PT ;  /* 0x3c6ef3720a0a7810 */ /* 0x000fe400007fe4ff */
[----:B------:R-:W-:Y:S02]  /*8800*/  LOP3.LUT R11, R17, 0xfb41bd6b, RZ, 0x3c, !PT ;  /* 0xfb41bd6b110b7812 */ /* 0x000fe400078e3cff */
[----:B------:R-:W-:-:S04]  /*8810*/  LOP3.LUT R14, R10, 0x1f83d9ab, RZ, 0x3c, !PT ;  /* 0x1f83d9ab0a0e7812 */ /* 0x000fc800078e3cff */
[----:B------:R-:W-:Y:S02]  /*8820*/  SHF.R.W.U32 R13, R11, 0x18, R14 ;  /* 0x000000180b0d7819 */ /* 0x000fe40000001e0e */
[----:B------:R-:W-:Y:S02]  /*8830*/  SHF.R.W.U32 R11, R14, 0x18, R11 ;  /* 0x000000180e0b7819 */ /* 0x000fe40000001e0b */
[----:B------:R-:W-:-:S04]  /*8840*/  IADD3 R20, P0, P1, R13, R32, R12 ;  /* 0x000000200d147210 */ /* 0x000fc8000791e00c */
[--C-:B------:R-:W-:Y:S02]  /*8850*/  IADD3.X R51, PT, PT, R11, R33, R59.reuse, P0, P1 ;  /* 0x000000210b337210 */ /* 0x100fe400007e243b */
[----:B------:R-:W-:Y:S02]  /*8860*/  LOP3.LUT R59, R20, 0xe07c2654, R59, 0x96, !PT ;  /* 0xe07c2654143b7812 */ /* 0x000fe400078e963b */
[----:B------:R-:W-:Y:S02]  /*8870*/  LOP3.LUT R12, R51, 0x4be4294, R12, 0x96, !PT ;  /* 0x04be4294330c7812 */ /* 0x000fe400078e960c */
[----:B--2---:R-:W-:Y:S02]  /*8880*/  IADD3 R20, P1, PT, R46, R20, RZ ;  /* 0x000000142e147210 */ /* 0x004fe40007f3e0ff */
[----:B------:R-:W-:Y:S02]  /*8890*/  SHF.R.W.U32 R8, R59, 0x10, R12 ;  /* 0x000000103b087819 */ /* 0x000fe40000001e0c */
[----:B------:R-:W-:-:S02]  /*88a0*/  SHF.R.W.U32 R59, R12, 0x10, R59 ;  /* 0x000000100c3b7819 */ /* 0x000fc40000001e3b */
[----:B------:R-:W-:Y:S01]  /*88b0*/  IADD3 R17, P0, PT, R8, R17, RZ ;  /* 0x0000001108117210 */ /* 0x000fe20007f1e0ff */
[----:B---3--:R-:W-:-:S04]  /*88c0*/  IMAD.X R51, R42, 0x1, R51, P1 ;  /* 0x000000012a337824 */ /* 0x008fc800008e0633 */
[----:B------:R-:W-:Y:S01]  /*88d0*/  IMAD.X R10, R59, 0x1, R10, P0 ;  /* 0x000000013b0a7824 */ /* 0x000fe200000e060a */
[----:B------:R-:W-:Y:S02]  /*88e0*/  LOP3.LUT R21, R51, R4, RZ, 0x3c, !PT ;  /* 0x0000000433157212 */ /* 0x000fe400078e3cff */
[----:B------:R-:W-:Y:S02]  /*88f0*/  LOP3.LUT R13, R17, R13, RZ, 0x3c, !PT ;  /* 0x0000000d110d7212 */ /* 0x000fe400078e3cff */
[----:B------:R-:W-:Y:S02]  /*8900*/  LOP3.LUT R11, R10, R11, RZ, 0x3c, !PT ;  /* 0x0000000b0a0b7212 */ /* 0x000fe400078e3cff */
[----:B------:R-:W-:Y:S02]  /*8910*/  LOP3.LUT R9, R20, R3, RZ, 0x3c, !PT ;  /* 0x0000000314097212 */ /* 0x000fe400078e3cff */
[----:B----4-:R-:W-:Y:S02]  /*8920*/  IADD3 R21, P0, PT, R21, R15, RZ ;  /* 0x0000000f15157210 */ /* 0x010fe40007f1e0ff */
[----:B------:R-:W-:-:S03]  /*8930*/  SHF.R.W.U32 R15, R11, 0x1f, R13 ;  /* 0x0000001f0b0f7819 */ /* 0x000fc60000001e0d */
[----:B-----5:R-:W-:Y:S01]  /*8940*/  IMAD.X R9, R9, 0x1, R47, P0 ;  /* 0x0000000109097824 */ /* 0x020fe200000e062f */
[----:B------:R-:W-:Y:S01]  /*8950*/  IADD3 R14, P0, PT, R15, R43, RZ ;  /* 0x0000002b0f0e7210 */ /* 0x000fe20007f1e0ff */
[----:B------:R-:W2:Y:S04]  /*8960*/  LDL R47, [R1+0x3c] ;  /* 0x00003c00012f7983 */ /* 0x000ea80000100800 */
[----:B------:R-:W3:Y:S01]  /*8970*/  LDL R43, [R1+0x2c] ;  /* 0x00002c00012b7983 */ /* 0x000ee20000100800 */
[----:B------:R-:W-:Y:S02]  /*8980*/  SHF.R.W.U32 R13, R13, 0x1f, R11 ;  /* 0x0000001f0d0d7819 */ /* 0x000fe40000001e0b */
[----:B------:R-:W-:-:S03]  /*8990*/  LOP3.LUT R55, R21, R46, RZ, 0x3c, !PT ;  /* 0x0000002e15377212 */ /* 0x000fc600078e3cff */
[----:B------:R-:W-:Y:S01]  /*89a0*/  IMAD.X R46, R13, 0x1, R19, P0 ;  /* 0x000000010d2e7824 */ /* 0x000fe200000e0613 */
[----:B------:R-:W-:Y:S02]  /*89b0*/  IADD3 R17, P0, PT, R17, R18, RZ ;  /* 0x0000001211117210 */ /* 0x000fe40007f1e0ff */
[----:B------:R-:W-:-:S03]  /*89c0*/  LOP3.LUT R18, R6, R59, RZ, 0x3c, !PT ;  /* 0x0000003b06127212 */ /* 0x000fc600078e3cff */
[----:B------:R-:W-:Y:S01]  /*89d0*/  IMAD.X R10, R10, 0x1, R45, P0 ;  /* 0x000000010a0a7824 */ /* 0x000fe200000e062d */
[----:B------:R-:W-:Y:S01]  /*89e0*/  IADD3 R18, P0, PT, R18, R44, RZ ;  /* 0x0000002c12127210 */ /* 0x000fe20007f1e0ff */
[----:B------:R-:W4:Y:S01]  /*89f0*/  LDL R45, [R1+0x48] ;  /* 0x00004800012d7983 */ /* 0x000f220000100800 */
[----:B------:R-:W-:Y:S02]  /*8a00*/  LOP3.LUT R11, R9, R42, RZ, 0x3c, !PT ;  /* 0x0000002a090b7212 */ /* 0x000fe400078e3cff */
[----:B------:R-:W-:Y:S01]  /*8a10*/  LOP3.LUT R52, R17, R16, RZ, 0x3c, !PT ;  /* 0x0000001011347212 */ /* 0x000fe200078e3cff */
[----:B------:R-:W5:Y:S01]  /*8a20*/  LDL R44, [R1+0x44] ;  /* 0x00004400012c7983 */ /* 0x000f620000100800 */
[----:B------:R-:W-:-:S03]  /*8a30*/  LOP3.LUT R42, R46, R2, RZ, 0x3c, !PT ;  /* 0x000000022e2a7212 */ /* 0x000fc600078e3cff */
[----:B------:R-:W4:Y:S01]  /*8a40*/  LDL R16, [R1+0x50] ;  /* 0x0000500001107983 */ /* 0x000f220000100800 */
[----:B------:R-:W-:Y:S02]  /*8a50*/  LOP3.LUT R12, R5, R8, RZ, 0x3c, !PT ;  /* 0x00000008050c7212 */ /* 0x000fe400078e3cff */
[----:B------:R-:W-:Y:S02]  /*8a60*/  LOP3.LUT R19, R14, R0, RZ, 0x3c, !PT ;  /* 0x000000000e137212 */ /* 0x000fe400078e3cff */
[----:B------:R-:W-:-:S05]  /*8a70*/  IADD3 R42, P1, PT, R42, R49, RZ ;  /* 0x000000312a2a7210 */ /* 0x000fca0007f3e0ff */
[----:B------:R-:W-:Y:S02]  /*8a80*/  IMAD.X R19, R19, 0x1, R48, P1 ;  /* 0x0000000113137824 */ /* 0x000fe400008e0630 */
[----:B------:R-:W4:Y:S01]  /*8a90*/  LDL R48, [R1+0x18] ;  /* 0x0000180001307983 */ /* 0x000f220000100800 */
[----:B---3--:R-:W-:-:S03]  /*8aa0*/  IMAD.X R12, R12, 0x1, R43, P0 ;  /* 0x000000010c0c7824 */ /* 0x008fc600000e062b */
[----:B------:R-:W3:Y:S01]  /*8ab0*/  LDL R43, [R1+0x10] ;  /* 0x00001000012b7983 */ /* 0x000ee20000100800 */
[----:B------:R-:W-:Y:S02]  /*8ac0*/  SHF.R.W.U32 R50, R55, 0x18, R11 ;  /* 0x0000001837327819 */ /* 0x000fe40000001e0b */
[----:B------:R-:W-:Y:S02]  /*8ad0*/  SHF.R.W.U32 R55, R11, 0x18, R55 ;  /* 0x000000180b377819 */ /* 0x000fe40000001e37 */
[----:B--2---:R-:W-:Y:S02]  /*8ae0*/  LOP3.LUT R11, R10, R47, RZ, 0x3c, !PT ;  /* 0x0000002f0a0b7212 */ /* 0x004fe400078e3cff */
[----:B------:R-:W-:Y:S02]  /*8af0*/  LOP3.LUT R15, R42, R15, RZ, 0x3c, !PT ;  /* 0x0000000f2a0f7212 */ /* 0x000fe400078e3cff */
[----:B------:R-:W-:Y:S02]  /*8b00*/  LOP3.LUT R13, R19, R13, RZ, 0x3c, !PT ;  /* 0x0000000d130d7212 */ /* 0x000fe400078e3cff */
[----:B------:R-:W-:-:S02]  /*8b10*/  SHF.R.W.U32 R49, R52, 0x18, R11 ;  /* 0x0000001834317819 */ /* 0x000fc40000001e0b */
[----:B------:R-:W-:Y:S02]  /*8b20*/  SHF.R.W.U32 R47, R15, 0x18, R13 ;  /* 0x000000180f2f7819 */ /* 0x000fe40000001e0d */
[----:B------:R-:W-:Y:S02]  /*8b30*/  SHF.R.W.U32 R52, R11, 0x18, R52 ;  /* 0x000000180b347819 */ /* 0x000fe40000001e34 */
[----:B-----5:R-:W-:Y:S02]  /*8b40*/  LOP3.LUT R11, R12, R44, RZ, 0x3c, !PT ;  /* 0x0000002c0c0b7212 */ /* 0x020fe400078e3cff */
[----:B------:R-:W-:Y:S02]  /*8b50*/  SHF.R.W.U32 R15, R13, 0x18, R15 ;  /* 0x000000180d0f7819 */ /* 0x000fe40000001e0f */
[----:B----4-:R-:W-:Y:S02]  /*8b60*/  IADD3 R16, P0, PT, R49, R16, RZ ;  /* 0x0000001031107210 */ /* 0x010fe40007f1e0ff */
[----:B------:R-:W-:-:S03]  /*8b70*/  IADD3 R44, P1, PT, R47, R14, RZ ;  /* 0x0000000e2f2c7210 */ /* 0x000fc60007f3e0ff */
[----:B------:R-:W-:Y:S02]  /*8b80*/  IMAD.X R61, R52, 0x1, R56, P0 ;  /* 0x00000001343d7824 */ /* 0x000fe400000e0638 */
[----:B------:R-:W-:Y:S01]  /*8b90*/  IMAD.X R60, R15, 0x1, R46, P1 ;  /* 0x000000010f3c7824 */ /* 0x000fe200008e062e */
[----:B------:R-:W-:Y:S02]  /*8ba0*/  LOP3.LUT R45, R18, R45, RZ, 0x3c, !PT ;  /* 0x0000002d122d7212 */ /* 0x000fe400078e3cff */
[----:B------:R-:W-:Y:S02]  /*8bb0*/  LOP3.LUT R46, R44, R46, R2, 0x96, !PT ;  /* 0x0000002e2c2e7212 */ /* 0x000fe400078e9602 */
[----:B------:R-:W-:Y:S02]  /*8bc0*/  LOP3.LUT R58, R16, R53, R54, 0x96, !PT ;  /* 0x00000035103a7212 */ /* 0x000fe400078e9636 */
[----:B------:R-:W-:Y:S02]  /*8bd0*/  LOP3.LUT R14, R60, R14, R0, 0x96, !PT ;  /* 0x0000000e3c0e7212 */ /* 0x000fe400078e9600 */
[----:B------:R-:W-:-:S02]  /*8be0*/  SHF.R.W.U32 R13, R45, 0x18, R11 ;  /* 0x000000182d0d7819 */ /* 0x000fc40000001e0b */
[----:B------:R-:W-:Y:S02]  /*8bf0*/  SHF.R.W.U32 R45, R11, 0x18, R45 ;  /* 0x000000180b2d7819 */ /* 0x000fe40000001e2d */
[----:B------:R-:W-:Y:S02]  /*8c00*/  SHF.R.W.U32 R53, R46, 0x10, R14 ;  /* 0x000000102e357819 */ /* 0x000fe40000001e0e */
[----:B------:R-:W-:Y:S02]  /*8c10*/  SHF.R.W.U32 R46, R14, 0x10, R46 ;  /* 0x000000100e2e7819 */ /* 0x000fe40000001e2e */
[----:B------:R-:W-:-:S05]  /*8c20*/  IADD3 R42, P0, PT, R53, R42, RZ ;  /* 0x0000002a352a7210 */ /* 0x000fca0007f1e0ff */
[----:B------:R-:W-:Y:S01]  /*8c30*/  IMAD.X R19, R46, 0x1, R19, P0 ;  /* 0x000000012e137824 */ /* 0x000fe200000e0613 */
[----:B------:R-:W-:-:S04]  /*8c40*/  LOP3.LUT R47, R42, R47, RZ, 0x3c, !PT ;  /* 0x0000002f2a2f7212 */ /* 0x000fc800078e3cff */
[----:B------:R-:W-:Y:S02]  /*8c50*/  LOP3.LUT R15, R19, R15, RZ, 0x3c, !PT ;  /* 0x0000000f130f7212 */ /* 0x000fe400078e3cff */
[----:B---3--:R-:W-:-:S04]  /*8c60*/  LOP3.LUT R43, R61, R43, R48, 0x96, !PT ;  /* 0x0000002b3d2b7212 */ /* 0x008fc800078e9630 */
        /* <DEDUP_REMOVED lines=8> */
[----:B------:R-:W-:Y:S02]  /*8cf0*/  SHF.R.W.U32 R8, R15, 0x1f, R47 ;  /* 0x0000001f0f087819 */ /* 0x000fe40000001e2f */
[----:B------:R-:W-:Y:S02]  /*8d00*/  SHF.R.W.U32 R47, R47, 0x1f, R15 ;  /* 0x0000001f2f2f7819 */ /* 0x000fe40000001e0f */
[----:B------:R-:W-:-:S05]  /*8d10*/  IADD3 R15, P0, PT, R50, R20, RZ ;  /* 0x00000014320f7210 */ /* 0x000fca0007f1e0ff */
[----:B------:R-:W-:Y:S01]  /*8d20*/  IMAD.X R54, R55, 0x1, R51, P0 ;  /* 0x0000000137367824 */ /* 0x000fe200000e0633 */
[----:B------:R-:W-:Y:S02]  /*8d30*/  LOP3.LUT R51, R15, R51, R4, 0x96, !PT ;  /* 0x000000330f337212 */ /* 0x000fe400078e9604 */
[----:B------:R-:W-:Y:S02]  /*8d40*/  IADD3 R15, P1, P2, R38, R15, R8 ;  /* 0x0000000f260f7210 */ /* 0x000fe40007a3e008 */
[----:B------:R-:W-:Y:S02]  /*8d50*/  LOP3.LUT R20, R54, R20, R3, 0x96, !PT ;  /* 0x0000001436147212 */ /* 0x000fe400078e9603 */
        /* <DEDUP_REMOVED lines=90> */
[----:B------:R-:W-:Y:S01]  /*9300*/  IMAD.X R43, R59, 0x1, R10, P0 ;  /* 0x000000013b2b7824 */ /* 0x000fe200000e060a */
[----:B------:R-:W-:Y:S02]  /*9310*/  LOP3.LUT R10, R17, R16, RZ, 0x3c, !PT ;  /* 0x00000010110a7212 */ /* 0x000fe400078e3cff */
[----:B------:R-:W-:Y:S02]  /*9320*/  LOP3.LUT R48, R61, R58, RZ, 0x3c, !PT ;  /* 0x0000003a3d307212 */ /* 0x000fe400078e3cff */
[----:B------:R-:W-:-:S02]  /*9330*/  LOP3.LUT R16, R43, R8, RZ, 0x3c, !PT ;  /* 0x000000082b107212 */ /* 0x000fc400078e3cff */
[----:B------:R-:W-:Y:S02]  /*9340*/  IADD3 R17, P0, PT, R48, R17, RZ ;  /* 0x0000001130117210 */ /* 0x000fe40007f1e0ff */
[----:B------:R-:W-:-:S05]  /*9350*/  LOP3.LUT R8, R13, R14, RZ, 0x3c, !PT ;  /* 0x0000000e0d087212 */ /* 0x000fca00078e3cff */
        /* <DEDUP_REMOVED lines=248> */
[----:B------:R-:W-:Y:S02]  /*a2e0*/  LOP3.LUT R18, R43, R18, RZ, 0x3c, !PT ;  /* 0x000000122b127212 */ /* 0x000fe400078e3cff */
[----:B------:R-:W-:Y:S02]  /*a2f0*/  SHF.R.W.U32 R61, R47, 0x10, R44 ;  /* 0x000000102f3d7819 */ /* 0x000fe40000001e2c */
[----:B------:R-:W-:Y:S02]  /*a300*/  SHF.R.W.U32 R11, R18, 0x1f, R58 ;  /* 0x0000001f120b7819 */ /* 0x000fe40000001e3a */
[----:B------:R-:W-:Y:S02]  /*a310*/  SHF.R.W.U32 R47, R44, 0x10, R47 ;  /* 0x000000102c2f7819 */ /* 0x000fe40000001e2f */
[----:B------:R-:W-:Y:S02]  /*a320*/  SHF.R.W.U32 R44, R59, 0x10, R55 ;  /* 0x000000103b2c7819 */ /* 0x000fe40000001e37 */
[----:B------:R-:W-:-:S02]  /*a330*/  SHF.R.W.U32 R18, R58, 0x1f, R18 ;  /* 0x0000001f3a127819 */ /* 0x000fc40000001e12 */
        /* <DEDUP_REMOVED lines=84> */
[----:B------:R-:W-:Y:S02]  /*a880*/  LOP3.LUT R51, R9, R60, R51, 0x96, !PT ;  /* 0x0000003c09337212 */ /* 0x000fe400078e9633 */
[----:B------:R-:W-:Y:S02]  /*a890*/  SHF.R.W.U32 R47, R59, 0x10, R46 ;  /* 0x000000103b2f7819 */ /* 0x000fe40000001e2e */
[----:B------:R-:W-:Y:S02]  /*a8a0*/  IADD3 R48, P1, P2, R28, R48, R17 ;  /* 0x000000301c307210 */ /* 0x000fe40007a3e011 */
[----:B------:R-:W-:-:S02]  /*a8b0*/  SHF.R.W.U32 R59, R46, 0x10, R59 ;  /* 0x000000102e3b7819 */ /* 0x000fc40000001e3b */
        /* <DEDUP_REMOVED lines=101> */
[----:B------:R-:W-:-:S04]  /*af10*/  IADD3 R11, P0, P1, R13, R38, R11 ;  /* 0x000000260d0b7210 */ /* 0x000fc8000791e00b */
[----:B------:R-:W-:Y:S02]  /*af20*/  IADD3.X R57, PT, PT, R20, R39, R57, P0, P1 ;  /* 0x0000002714397210 */ /* 0x000fe400007e2439 */
[----:B------:R-:W-:Y:S02]  /*af30*/  IADD3 R14, P0, PT, R44, R14, RZ ;  /* 0x0000000e2c0e7210 */ /* 0x000fe40007f1e0ff */
[----:B------:R-:W-:Y:S02]  /*af40*/  SHF.R.W.U32 R21, R12, 0x10, R56 ;  /* 0x000000100c157819 */ /* 0x000fe40000001e38 */
[----:B------:R-:W-:Y:S01]  /*af50*/  SHF.R.W.U32 R12, R56, 0x10, R12 ;  /* 0x00000010380c7819 */ /* 0x000fe20000001e0c */
[----:B------:R-:W-:Y:S01]  /*af60*/  IMAD.X R15, R61, 0x1, R15, P0 ;  /* 0x000000013d0f7824 */ /* 0x000fe200000e060f */
[----:B------:R-:W-:Y:S02]  /*af70*/  IADD3 R19, P0, PT, R21, R19, RZ ;  /* 0x0000001315137210 */ /* 0x000fe40007f1e0ff */
[----:B------:R-:W-:-:S02]  /*af80*/  LOP3.LUT R56, R57, R12, RZ, 0x3c, !PT ;  /* 0x0000000c39387212 */ /* 0x000fc400078e3cff */
[----:B------:R-:W-:Y:S01]  /*af90*/  LOP3.LUT R48, R14, R48, RZ, 0x3c, !PT ;  /* 0x000000300e307212 */ /* 0x000fe200078e3cff */
[----:B------:R-:W-:Y:S01]  /*afa0*/  IMAD.X R10, R12, 0x1, R10, P0 ;  /* 0x000000010c0a7824 */ /* 0x000fe200000e060a */
[----:B------:R-:W-:Y:S02]  /*afb0*/  IADD3 R14, P1, PT, R56, R14, RZ ;  /* 0x0000000e380e7210 */ /* 0x000fe40007f3e0ff */
[----:B------:R-:W-:Y:S02]  /*afc0*/  LOP3.LUT R56, R11, R21, RZ, 0x3c, !PT ;  /* 0x000000150b387212 */ /* 0x000fe400078e3cff */
[----:B------:R-:W-:Y:S02]  /*afd0*/  LOP3.LUT R9, R19, R9, RZ, 0x3c, !PT ;  /* 0x0000000913097212 */ /* 0x000fe400078e3cff */
[----:B------:R-:W-:Y:S02]  /*afe0*/  LOP3.LUT R43, R10, R43, RZ, 0x3c, !PT ;  /* 0x0000002b0a2b7212 */ /* 0x000fe400078e3cff */
[----:B------:R-:W-:Y:S01]  /*aff0*/  LOP3.LUT R53, R15, R53, RZ, 0x3c, !PT ;  /* 0x000000350f357212 */ /* 0x000fe200078e3cff */
[----:B------:R-:W-:Y:S01]  /*b000*/  IMAD.X R15, R56, 0x1, R15, P1 ;  /* 0x00000001380f7824 */ /* 0x000fe200008e060f */
[----:B------:R-:W-:-:S02]  /*b010*/  SHF.R.W.U32 R56, R43, 0x1f, R9 ;  /* 0x0000001f2b387819 */ /* 0x000fc40000001e09 */
        /* <DEDUP_REMOVED lines=57> */
[----:B------:R-:W-:Y:S02]  /*b3b0*/  IADD3 R9, P1, P2, R26, R9, R48 ;  /* 0x000000091a097210 */ /* 0x000fe40007a3e030 */
[----:B------:R-:W-:-:S02]  /*b3c0*/  SHF.R.W.U32 R12, R61, 0x10, R50 ;  /* 0x000000103d0c7819 */ /* 0x000fc40000001e32 */
        /* <DEDUP_REMOVED lines=8> */
[----:B------:R-:W-:Y:S01]  /*b450*/  LOP3.LUT R13, R15, R13, RZ, 0x3c, !PT ;  /* 0x0000000d0f0d7212 */ /* 0x000fe200078e3cff */
[----:B------:R-:W-:-:S03]  /*b460*/  IMAD.X R55, R55, 0x1, R15, P0 ;  /* 0x0000000137377824 */ /* 0x000fc600000e060f */
        /* <DEDUP_REMOVED lines=37> */
[----:B------:R-:W-:-:S04]  /*b6c0*/  LOP3.LUT R48, R46, R48, RZ, 0x3c, !PT ;  /* 0x000000302e307212 */ /* 0x000fc800078e3cff */
[----:B------:R-:W-:Y:S02]  /*b6d0*/  LOP3.LUT R56, R54, R11, RZ, 0x3c, !PT ;  /* 0x0000000b36387212 */ /* 0x000fe400078e3cff */
[----:B------:R-:W-:Y:S02]  /*b6e0*/  LOP3.LUT R52, R55, R52, RZ, 0x3c, !PT ;  /* 0x0000003437347212 */ /* 0x000fe400078e3cff */
[----:B------:R-:W-:Y:S02]  /*b6f0*/  IADD3 R19, P0, PT, R56, R19, RZ ;  /* 0x0000001338137210 */ /* 0x000fe40007f1e0ff */
[----:B------:R-:W-:Y:S02]  /*b700*/  LOP3.LUT R56, R58, R45, RZ, 0x3c, !PT ;  /* 0x0000002d3a387212 */ /* 0x000fe400078e3cff */
[----:B------:R-:W-:Y:S02]  /*b710*/  LOP3.LUT R18, R17, R57, R18, 0x96, !PT ;  /* 0x0000003911127212 */ /* 0x000fe400078e9612 */
[----:B------:R-:W-:Y:S01]  /*b720*/  SHF.R.W.U32 R57, R48, 0x18, R52 ;  /* 0x0000001830397819 */ /* 0x000fe20000001e34 */
[----:B------:R-:W-:Y:S01]  /*b730*/  IMAD.X R10, R56, 0x1, R10, P0 ;  /* 0x00000001380a7824 */ /* 0x000fe200000e060a */
        /* <DEDUP_REMOVED lines=183> */
[----:B------:R-:W-:Y:S02]  /*c2b0*/  LOP3.LUT R54, R57, R54, RZ, 0x3c, !PT ;  /* 0x0000003639367212 */ /* 0x000fe400078e3cff */
[----:B------:R-:W-:Y:S02]  /*c2c0*/  LOP3.LUT R20, R55, R20, RZ, 0x3c, !PT ;  /* 0x0000001437147212 */ /* 0x000fe400078e3cff */
[----:B------:R-:W-:-:S02]  /*c2d0*/  SHF.R.W.U32 R50, R17, 0x18, R50 ;  /* 0x0000001811327819 */ /* 0x000fc40000001e32 */
[----:B------:R-:W-:Y:S02]  /*c2e0*/  IADD3 R17, P0, PT, R21, R42, RZ ;  /* 0x0000002a15117210 */ /* 0x000fe40007f1e0ff */
[----:B------:R-:W-:Y:S02]  /*c2f0*/  LOP3.LUT R48, R12, R51, R48, 0x96, !PT ;  /* 0x000000330c307212 */ /* 0x000fe400078e9630 */
[----:B------:R-:W-:Y:S02]  /*c300*/  SHF.R.W.U32 R51, R54, 0x18, R20 ;  /* 0x0000001836337819 */ /* 0x000fe40000001e14 */
[----:B------:R-:W-:Y:S01]  /*c310*/  LOP3.LUT R18, R17, R47, R18, 0x96, !PT ;  /* 0x0000002f11127212 */ /* 0x000fe200078e9612 */
[----:B------:R-:W-:Y:S01]  /*c320*/  IMAD.X R47, R50, 0x1, R47, P0 ;  /* 0x00000001322f7824 */ /* 0x000fe200000e062f */
[----:B------:R-:W-:Y:S02]  /*c330*/  SHF.R.W.U32 R54, R20, 0x18, R54 ;  /* 0x0000001814367819 */ /* 0x000fe40000001e36 */
[----:B------:R-:W-:-:S02]  /*c340*/  IADD3 R20, P0, PT, R51, R58, RZ ;  /* 0x0000003a33147210 */ /* 0x000fc40007f1e0ff */
        /* <DEDUP_REMOVED lines=119> */
[----:B------:R-:W-:-:S02]  /*cac0*/  IADD3 R16, P0, PT, R14, R16, RZ ;  /* 0x000000100e107210 */ /* 0x000fc40007f1e0ff */
        /* <DEDUP_REMOVED lines=28> */
[----:B------:R-:W-:-:S05]  /*cc90*/  LOP3.LUT R18, R51, R49, RZ, 0x3c, !PT ;  /* 0x0000003133127212 */ /* 0x000fca00078e3cff */
        /* <DEDUP_REMOVED lines=129> */
[----:B------:R-:W-:Y:S02]  /*d4b0*/  SHF.R.W.U32 R17, R17, 0x10, R49 ;  /* 0x0000001011117819 */ /* 0x000fe40000001e31 */
[----:B------:R-:W-:-:S02]  /*d4c0*/  IADD3.X R10, PT, PT, R33, R10, R56, P0, P1 ;  /* 0x0000000a210a7210 */ /* 0x000fc400007e2438 */
[----:B------:R-:W-:Y:S02]  /*d4d0*/  SHF.R.W.U32 R49, R9, 0x10, R51 ;  /* 0x0000001009317819 */ /* 0x000fe40000001e33 */
        /* <DEDUP_REMOVED lines=51> */
[----:B------:R-:W-:Y:S02]  /*d810*/  LOP3.LUT R14, R20, R14, RZ, 0x3c, !PT ;  /* 0x0000000e140e7212 */ /* 0x000fe400078e3cff */
[----:B------:R-:W-:Y:S02]  /*d820*/  LOP3.LUT R48, R43, R48, RZ, 0x3c, !PT ;  /* 0x000000302b307212 */ /* 0x000fe400078e3cff */
[----:B------:R-:W-:Y:S02]  /*d830*/  SHF.R.W.U32 R44, R10, 0x18, R14 ;  /* 0x000000180a2c7819 */ /* 0x000fe40000001e0e */
[----:B------:R-:W-:Y:S02]  /*d840*/  LOP3.LUT R57, R58, R57, RZ, 0x3c, !PT ;  /* 0x000000393a397212 */ /* 0x000fe400078e3cff */
[----:B------:R-:W-:Y:S02]  /*d850*/  SHF.R.W.U32 R14, R14, 0x18, R10 ;  /* 0x000000180e0e7819 */ /* 0x000fe40000001e0a */
[----:B------:R-:W-:-:S02]  /*d860*/  IADD3 R10, P0, P1, R44, R40, R61 ;  /* 0x000000282c0a7210 */ /* 0x000fc4000791e03d */
[----:B------:R-:W-:Y:S02]  /*d870*/  LOP3.LUT R46, R60, R46, R49, 0x96, !PT ;  /* 0x0000002e3c2e7212 */ /* 0x000fe400078e9631 */
[----:B------:R-:W-:Y:S02]  /*d880*/  SHF.R.W.U32 R49, R48, 0x18, R57 ;  /* 0x0000001830317819 */ /* 0x000fe40000001e39 */
[----:B------:R-:W-:Y:S02]  /*d890*/  LOP3.LUT R11, R10, R52, R11, 0x96, !PT ;  /* 0x000000340a0b7212 */ /* 0x000fe400078e960b */
[----:B------:R-:W-:Y:S02]  /*d8a0*/  IADD3.X R52, PT, PT, R14, R41, R52, P0, P1 ;  /* 0x000000290e347210 */ /* 0x000fe400007e2434 */
        /* <DEDUP_REMOVED lines=8> */
[----:B------:R-:W-:Y:S02]  /*d930*/  LOP3.LUT R51, R52, R61, R51, 0x96, !PT ;  /* 0x0000003d34337212 */ /* 0x000fe400078e9633 */
        /* <DEDUP_REMOVED lines=80> */
[----:B------:R-:W-:Y:S02]  /*de40*/  IADD3 R52, P0, P1, R48, R36, R19 ;  /* 0x0000002430347210 */ /* 0x000fe4000791e013 */
[----:B------:R-:W-:-:S02]  /*de50*/  SHF.R.W.U32 R49, R49, 0x18, R53 ;  /* 0x0000001831317819 */ /* 0x000fc40000001e35 */
[----:B------:R-:W-:Y:S02]  /*de60*/  LOP3.LUT R54, R43, R54, RZ, 0x3c, !PT ;  /* 0x000000362b367212 */ /* 0x000fe400078e3cff */
[----:B------:R-:W-:Y:S02]  /*de70*/  LOP3.LUT R47, R57, R47, RZ, 0x3c, !PT ;  /* 0x0000002f392f7212 */ /* 0x000fe400078e3cff */
[----:B------:R-:W-:Y:S02]  /*de80*/  LOP3.LUT R9, R52, R55, R9, 0x96, !PT ;  /* 0x0000003734097212 */ /* 0x000fe400078e9609 */
[----:B------:R-:W-:Y:S02]  /*de90*/  IADD3.X R55, PT, PT, R49, R37, R55, P0, P1 ;  /* 0x0000002531377210 */ /* 0x000fe400007e2437 */
        /* <DEDUP_REMOVED lines=22> */
[----:B------:R-:W-:Y:S02]  /*e000*/  LOP3.LUT R43, R42, R11, RZ, 0x3c, !PT ;  /* 0x0000000b2a2b7212 */ /* 0x000fe400078e3cff */
[----:B------:R-:W-:Y:S02]  /*e010*/  LOP3.LUT R53, R12, R53, RZ, 0x3c, !PT ;  /* 0x000000350c357212 */ /* 0x000fe400078e3cff */
[----:B------:R-:W-:Y:S01]  /*e020*/  IADD3 R12, P1, PT, R43, R12, RZ ;  /* 0x0000000c2b0c7210 */ /* 0x000fe20007f3e0ff */
[----:B------:R-:W-:Y:S01]  /*e030*/  IMAD.X R43, R15, 0x1, R57, P0 ;  /* 0x000000010f2b7824 */ /* 0x000fe200000e0639 */
[----:B------:R-:W-:-:S02]  /*e040*/  IADD3 R13, P0, PT, R44, R13, RZ ;  /* 0x0000000d2c0d7210 */ /* 0x000fc40007f1e0ff */
        /* <DEDUP_REMOVED lines=14> */
[----:B------:R-:W-:Y:S01]  /*e130*/  LOP3.LUT R20, R8, R20, RZ, 0x3c, !PT ;  /* 0x0000001408147212 */ /* 0x000fe200078e3cff */
[----:B------:R-:W-:Y:S01]  /*e140*/  IMAD.X R21, R17, 0x1, R21, P0 ;  /* 0x0000000111157824 */ /* 0x000fe200000e0615 */
[----:B------:R-:W-:Y:S02]  /*e150*/  IADD3 R8, P1, PT, R45, R8, RZ ;  /* 0x000000082d087210 */ /* 0x000fe40007f3e0ff */
[----:B------:R-:W-:-:S02]  /*e160*/  LOP3.LUT R45, R58, R18, RZ, 0x3c, !PT ;  /* 0x000000123a2d7212 */ /* 0x000fc400078e3cff */
        /* <DEDUP_REMOVED lines=23> */
[----:B------:R-:W-:Y:S02]  /*e2e0*/  LOP3.LUT R49, R43, R49, RZ, 0x3c, !PT ;  /* 0x000000312b317212 */ /* 0x000fe400078e3cff */
[----:B------:R-:W-:-:S02]  /*e2f0*/  LOP3.LUT R15, R18, R50, R15, 0x96, !PT ;  /* 0x00000032120f7212 */ /* 0x000fc400078e960f */
[----:B------:R-:W-:Y:S02]  /*e300*/  IADD3.X R50, PT, PT, R10, R31, R50, P0, P1 ;  /* 0x0000001f0a327210 */ /* 0x000fe400007e2432 */
[----:B------:R-:W-:Y:S02]  /*e310*/  LOP3.LUT R9, R61, R54, R9, 0x96, !PT ;  /* 0x000000363d097212 */ /* 0x000fe400078e9609 */
[----:B------:R-:W-:Y:S02]  /*e320*/  SHF.R.W.U32 R54, R48, 0x18, R49 ;  /* 0x0000001830367819 */ /* 0x000fe40000001e31 */
        /* <DEDUP_REMOVED lines=85> */
[----:B------:R-:W-:Y:S02]  /*e880*/  SHF.R.W.U32 R60, R21, 0x18, R45 ;  /* 0x00000018153c7819 */ /* 0x000fe40000001e2d */
[----:B------:R-:W-:Y:S02]  /*e890*/  LOP3.LUT R15, R14, R46, R15, 0x96, !PT ;  /* 0x0000002e0e0f7212 */ /* 0x000fe400078e960f */
[----:B------:R-:W-:Y:S02]  /*e8a0*/  IADD3.X R46, PT, PT, R47, R29, R46, P0, P1 ;  /* 0x0000001d2f2e7210 */ /* 0x000fe400007e242e */
        /* <DEDUP_REMOVED lines=171> */
[----:B------:R-:W-:Y:S02]  /*f360*/  LOP3.LUT R43, R13, R43, RZ, 0x3c, !PT ;  /* 0x0000002b0d2b7212 */ /* 0x000fe400078e3cff */
[----:B------:R-:W-:Y:S02]  /*f370*/  LOP3.LUT R10, R47, R46, R10, 0x96, !PT ;  /* 0x0000002e2f0a7212 */ /* 0x000fe400078e960a */
[----:B------:R-:W-:Y:S02]  /*f380*/  IADD3.X R46, PT, PT, R42, R25, R46, P0, P1 ;  /* 0x000000192a2e7210 */ /* 0x000fe400007e242e */
        /* <DEDUP_REMOVED lines=52> */
[----:B------:R-:W-:-:S03]  /*f6d0*/  IMAD.X R44, R9, 0x1, R44, P0 ;  /* 0x00000001092c7824 */ /* 0x000fc600000e062c */
[----:B------:R-:W-:Y:S02]  /*f6e0*/  IADD3.X R16, PT, PT, R45, R39, R46, P1, P2 ;  /* 0x000000272d107210 */ /* 0x000fe40000fe442e */
[----:B------:R-:W-:Y:S02]  /*f6f0*/  LOP3.LUT R9, R20, R46, R9, 0x96, !PT ;  /* 0x0000002e14097212 */ /* 0x000fe400078e9609 */
[----:B------:R-:W-:Y:S02]  /*f700*/  SHF.R.W.U32 R46, R10, 0x10, R54 ;  /* 0x000000100a2e7819 */ /* 0x000fe40000001e36 */
[----:B------:R-:W-:Y:S02]  /*f710*/  SHF.R.W.U32 R54, R54, 0x10, R10 ;  /* 0x0000001036367819 */ /* 0x000fe40000001e0a */
[----:B------:R-:W-:Y:S02]  /*f720*/  SHF.R.W.U32 R10, R19, 0x1f, R53 ;  /* 0x0000001f130a7819 */ /* 0x000fe40000001e35 */
[----:B------:R-:W-:-:S02]  /*f730*/  SHF.R.W.U32 R19, R53, 0x1f, R19 ;  /* 0x0000001f35137819 */ /* 0x000fc40000001e13 */
        /* <DEDUP_REMOVED lines=15> */
[----:B------:R-:W-:-:S04]  /*f830*/  IADD3 R12, P0, PT, R46, R12, RZ ;  /* 0x0000000c2e0c7210 */ /* 0x000fc80007f1e0ff */
        /* <DEDUP_REMOVED lines=21> */
[----:B------:R-:W-:-:S05]  /*f990*/  LOP3.LUT R42, R14, R56, RZ, 0x3c, !PT ;  /* 0x000000380e2a7212 */ /* 0x000fca00078e3cff */
[----:B------:R-:W-:Y:S01]  /*f9a0*/  IMAD.X R42, R42, 0x1, R15, P0 ;  /* 0x000000012a2a7824 */ /* 0x000fe200000e060f */
[----:B------:R-:W-:Y:S02]  /*f9b0*/  SHF.R.W.U32 R15, R52, 0x1f, R55 ;  /* 0x0000001f340f7819 */ /* 0x000fe40000001e37 */
[----:B------:R-:W-:Y:S02]  /*f9c0*/  SHF.R.W.U32 R55, R55, 0x1f, R52 ;  /* 0x0000001f37377819 */ /* 0x000fe40000001e34 */
[----:B------:R-:W-:Y:S02]  /*f9d0*/  IADD3 R49, P0, PT, R15, R49, RZ ;  /* 0x000000310f317210 */ /* 0x000fe40007f1e0ff */
[----:B------:R-:W-:Y:S02]  /*f9e0*/  LOP3.LUT R41, R12, R41, RZ, 0x3c, !PT ;  /* 0x000000290c297212 */ /* 0x000fe400078e3cff */
[----:B------:R-:W-:Y:S01]  /*f9f0*/  LOP3.LUT R52, R42, R21, RZ, 0x3c, !PT ;  /* 0x000000152a347212 */ /* 0x000fe200078e3cff */
[----:B------:R-:W-:-:S03]  /*fa00*/  IMAD.X R59, R55, 0x1, R59, P0 ;  /* 0x00000001373b7824 */ /* 0x000fc600000e063b */
[----:B------:R-:W-:Y:S02]  /*fa10*/  SHF.R.W.U32 R21, R41, 0x18, R52 ;  /* 0x0000001829157819 */ /* 0x000fe40000001e34 */
[----:B------:R-:W-:Y:S02]  /*fa20*/  SHF.R.W.U32 R41, R52, 0x18, R41 ;  /* 0x0000001834297819 */ /* 0x000fe40000001e29 */
[----:B------:R-:W-:-:S04]  /*fa30*/  LOP3.LUT R52, R59, R17, RZ, 0x3c, !PT ;  /* 0x000000113b347212 */ /* 0x000fc800078e3cff */
[----:B------:R-:W-:Y:S02]  /*fa40*/  IADD3 R13, P0, PT, R52, R13, RZ ;  /* 0x0000000d340d7210 */ /* 0x000fe40007f1e0ff */
[----:B------:R-:W-:-:S05]  /*fa50*/  LOP3.LUT R52, R49, R43, RZ, 0x3c, !PT ;  /* 0x0000002b31347212 */ /* 0x000fca00078e3cff */
[----:B------:R-:W-:Y:S01]  /*fa60*/  IMAD.X R51, R52, 0x1, R51, P0 ;  /* 0x0000000134337824 */ /* 0x000fe200000e0633 */
[----:B------:R-:W-:Y:S02]  /*fa70*/  LOP3.LUT R52, R13, R15, RZ, 0x3c, !PT ;  /* 0x0000000f0d347212 */ /* 0x000fe400078e3cff */
[----:B------:R-:W-:Y:S02]  /*fa80*/  IADD3 R15, P0, PT, R21, R14, RZ ;  /* 0x0000000e150f7210 */ /* 0x000fe40007f1e0ff */
[----:B------:R-:W-:Y:S02]  /*fa90*/  LOP3.LUT R55, R51, R55, RZ, 0x3c, !PT ;  /* 0x0000003733377212 */ /* 0x000fe400078e3cff */
[----:B------:R-:W-:Y:S02]  /*faa0*/  LOP3.LUT R11, R15, R58, R11, 0x96, !PT ;  /* 0x0000003a0f0b7212 */ /* 0x000fe400078e960b */
[----:B------:R-:W-:Y:S01]  /*fab0*/  SHF.R.W.U32 R54, R52, 0x18, R55 ;  /* 0x0000001834367819 */ /* 0x000fe20000001e37 */
[----:B------:R-:W-:Y:S01]  /*fac0*/  IMAD.X R58, R41, 0x1, R58, P0 ;  /* 0x00000001293a7824 */ /* 0x000fe200000e063a */
[----:B------:R-:W-:-:S02]  /*fad0*/  SHF.R.W.U32 R52, R55, 0x18, R52 ;  /* 0x0000001837347819 */ /* 0x000fc40000001e34 */
[----:B------:R-:W-:Y:S02]  /*fae0*/  IADD3 R55, P0, PT, R54, R49, RZ ;  /* 0x0000003136377210 */ /* 0x000fe40007f1e0ff */
[----:B------:R-:W-:-:S03]  /*faf0*/  LOP3.LUT R56, R58, R14, R56, 0x96, !PT ;  /* 0x0000000e3a387212 */ /* 0x000fc600078e9638 */
[----:B------:R-:W-:Y:S01]  /*fb00*/  IMAD.X R14, R52, 0x1, R59, P0 ;  /* 0x00000001340e7824 */ /* 0x000fe200000e063b */
[----:B------:R-:W-:-:S04]  /*fb10*/  LOP3.LUT R59, R55, R59, R17, 0x96, !PT ;  /* 0x0000003b373b7212 */ /* 0x000fc800078e9611 */
[----:B------:R-:W-:Y:S02]  /*fb20*/  LOP3.LUT R49, R14, R49, R43, 0x96, !PT ;  /* 0x000000310e317212 */ /* 0x000fe400078e962b */
[----:B------:R-:W-:Y:S02]  /*fb30*/  SHF.R.W.U32 R43, R11, 0x10, R56 ;  /* 0x000000100b2b7819 */ /* 0x000fe40000001e38 */
[----:B------:R-:W-:Y:S02]  /*fb40*/  SHF.R.W.U32 R17, R59, 0x10, R49 ;  /* 0x000000103b117819 */ /* 0x000fe40000001e31 */
[----:B------:R-:W-:Y:S02]  /*fb50*/  SHF.R.W.U32 R49, R49, 0x10, R59 ;  /* 0x0000001031317819 */ /* 0x000fe40000001e3b */
[----:B------:R-:W-:Y:S02]  /*fb60*/  IADD3 R13, P1, PT, R17, R13, RZ ;  /* 0x0000000d110d7210 */ /* 0x000fe40007f3e0ff */
[----:B------:R-:W-:-:S02]  /*fb70*/  SHF.R.W.U32 R11, R56, 0x10, R11 ;  /* 0x00000010380b7819 */ /* 0x000fc40000001e0b */
[----:B------:R-:W-:Y:S01]  /*fb80*/  IADD3 R12, P0, PT, R43, R12, RZ ;  /* 0x0000000c2b0c7210 */ /* 0x000fe20007f1e0ff */
[----:B------:R-:W-:Y:S01]  /*fb90*/  IMAD.X R51, R49, 0x1, R51, P1 ;  /* 0x0000000131337824 */ /* 0x000fe200008e0633 */
[----:B------:R-:W-:-:S03]  /*fba0*/  LOP3.LUT R54, R13, R54, RZ, 0x3c, !PT ;  /* 0x000000360d367212 */ /* 0x000fc600078e3cff */
[----:B------:R-:W-:Y:S01]  /*fbb0*/  IMAD.X R42, R11, 0x1, R42, P0 ;  /* 0x000000010b2a7824 */ /* 0x000fe200000e062a */
[----:B------:R-:W-:Y:S02]  /*fbc0*/  LOP3.LUT R52, R51, R52, RZ, 0x3c, !PT ;  /* 0x0000003433347212 */ /* 0x000fe400078e3cff */
[----:B------:R-:W-:Y:S02]  /*fbd0*/  LOP3.LUT R21, R12, R21, RZ, 0x3c, !PT ;  /* 0x000000150c157212 */ /* 0x000fe400078e3cff */
[----:B------:R-:W-:Y:S02]  /*fbe0*/  LOP3.LUT R56, R42, R41, RZ, 0x3c, !PT ;  /* 0x000000292a387212 */ /* 0x000fe400078e3cff */
[----:B------:R-:W-:Y:S02]  /*fbf0*/  SHF.R.W.U32 R41, R52, 0x1f, R54 ;  /* 0x0000001f34297819 */ /* 0x000fe40000001e36 */
[----:B------:R-:W-:Y:S02]  /*fc00*/  SHF.R.W.U32 R54, R54, 0x1f, R52 ;  /* 0x0000001f36367819 */ /* 0x000fe40000001e34 */
[----:B------:R-:W-:-:S02]  /*fc10*/  SHF.R.W.U32 R52, R56, 0x1f, R21 ;  /* 0x0000001f38347819 */ /* 0x000fc40000001e15 */
[----:B------:R-:W-:Y:S02]  /*fc20*/  SHF.R.W.U32 R56, R21, 0x1f, R56 ;  /* 0x0000001f15387819 */ /* 0x000fe40000001e38 */
[----:B------:R-:W-:Y:S02]  /*fc30*/  SHF.R.W.U32 R21, R50, 0x10, R48 ;  /* 0x0000001032157819 */ /* 0x000fe40000001e30 */
[----:B------:R-:W-:Y:S02]  /*fc40*/  SHF.R.W.U32 R48, R48, 0x10, R50 ;  /* 0x0000001030307819 */ /* 0x000fe40000001e32 */
[----:B------:R-:W-:Y:S02]  /*fc50*/  LOP3.LUT R50, R40, R11, RZ, 0x3c, !PT ;  /* 0x0000000b28327212 */ /* 0x000fe400078e3cff */
[----:B------:R-:W-:Y:S02]  /*fc60*/  IADD3 R61, P0, PT, R21, R61, RZ ;  /* 0x0000003d153d7210 */ /* 0x000fe40007f1e0ff */
[----:B------:R-:W-:-:S02]  /*fc70*/  IADD3 R13, P1, PT, R50, R13, RZ ;  /* 0x0000000d320d7210 */ /* 0x000fc40007f3e0ff */
[----:B------:R-:W-:Y:S01]  /*fc80*/  LOP3.LUT R50, R10, R43, RZ, 0x3c, !PT ;  /* 0x0000002b0a327212 */ /* 0x000fe200078e3cff */
[----:B------:R-:W-:Y:S01]  /*fc90*/  IMAD.X R44, R48, 0x1, R44, P0 ;  /* 0x00000001302c7824 */ /* 0x000fe200000e062c */
[----:B------:R-:W-:-:S03]  /*fca0*/  IADD3 R20, P0, PT, R41, R20, RZ ;  /* 0x0000001429147210 */ /* 0x000fc60007f1e0ff */
[----:B------:R-:W-:Y:S01]  /*fcb0*/  IMAD.X R51, R50, 0x1, R51, P1 ;  /* 0x0000000132337824 */ /* 0x000fe200008e0633 */
[----:B------:R-:W-:Y:S02]  /*fcc0*/  LOP3.LUT R53, R61, R53, RZ, 0x3c, !PT ;  /* 0x000000353d357212 */ /* 0x000fe400078e3cff */
[----:B------:R-:W-:Y:S01]  /*fcd0*/  LOP3.LUT R19, R44, R19, RZ, 0x3c, !PT ;  /* 0x000000132c137212 */ /* 0x000fe200078e3cff */
[----:B------:R-:W-:Y:S01]  /*fce0*/  IMAD.X R16, R54, 0x1, R16, P0 ;  /* 0x0000000136107824 */ /* 0x000fe200000e0610 */
[----:B------:R-:W-:Y:S02]  /*fcf0*/  LOP3.LUT R47, R13, R47, RZ, 0x3c, !PT ;  /* 0x0000002f0d2f7212 */ /* 0x000fe400078e3cff */
[----:B------:R-:W-:Y:S02]  /*fd00*/  LOP3.LUT R50, R51, R45, RZ, 0x3c, !PT ;  /* 0x0000002d33327212 */ /* 0x000fe400078e3cff */
[----:B------:R-:W-:Y:S02]  /*fd10*/  IADD3 R55, P1, PT, R52, R55, RZ ;  /* 0x0000003734377210 */ /* 0x000fe40007f3e0ff */
[----:B------:R-:W-:-:S02]  /*fd20*/  SHF.R.W.U32 R45, R19, 0x1f, R53 ;  /* 0x0000001f132d7819 */ /* 0x000fc40000001e35 */
[----:B------:R-:W-:Y:S02]  /*fd30*/  SHF.R.W.U32 R53, R53, 0x1f, R19 ;  /* 0x0000001f35357819 */ /* 0x000fe40000001e13 */
[----:B------:R-:W-:Y:S01]  /*fd40*/  SHF.R.W.U32 R19, R47, 0x18, R50 ;  /* 0x000000182f137819 */ /* 0x000fe20000001e32 */
[----:B------:R-:W-:Y:S01]  /*fd50*/  IMAD.X R14, R56, 0x1, R14, P1 ;  /* 0x00000001380e7824 */ /* 0x000fe200008e060e */
[----:B------:R-:W-:Y:S02]  /*fd60*/  SHF.R.W.U32 R47, R50, 0x18, R47 ;  /* 0x00000018322f7819 */ /* 0x000fe40000001e2f */
[----:B------:R-:W-:-:S04]  /*fd70*/  LOP3.LUT R50, R16, R48, RZ, 0x3c, !PT ;  /* 0x0000003010327212 */ /* 0x000fc800078e3cff */
[----:B------:R-:W-:Y:S02]  /*fd80*/  IADD3 R12, P0, PT, R50, R12, RZ ;  /* 0x0000000c320c7210 */ /* 0x000fe40007f1e0ff */
[----:B------:R-:W-:-:S04]  /*fd90*/  LOP3.LUT R50, R14, R9, RZ, 0x3c, !PT ;  /* 0x000000090e327212 */ /* 0x000fc800078e3cff */
[----:B------:R-:W-:Y:S02]  /*fda0*/  IADD3 R61, P3, PT, R50, R61, RZ ;  /* 0x0000003d323d7210 */ /* 0x000fe40007f7e0ff */
[----:B------:R-:W-:Y:S02]  /*fdb0*/  LOP3.LUT R50, R20, R21, RZ, 0x3c, !PT ;  /* 0x0000001514327212 */ /* 0x000fe400078e3cff */
[----:B------:R-:W-:-:S03]  /*fdc0*/  IADD3 R15, P1, P2, R38, R15, R45 ;  /* 0x0000000f260f7210 */ /* 0x000fc60007a3e02d */
[----:B------:R-:W-:Y:S01]  /*fdd0*/  IMAD.X R42, R50, 0x1, R42, P0 ;  /* 0x00000001322a7824 */ /* 0x000fe200000e062a */
[----:B------:R-:W-:Y:S02]  /*fde0*/  LOP3.LUT R50, R55, R46, RZ, 0x3c, !PT ;  /* 0x0000002e37327212 */ /* 0x000fe400078e3cff */
[----:B------:R-:W-:-:S03]  /*fdf0*/  IADD3.X R58, PT, PT, R39, R58, R53, P1, P2 ;  /* 0x0000003a273a7210 */ /* 0x000fc60000fe4435 */
[----:B------:R-:W-:Y:S01]  /*fe00*/  IMAD.X R44, R50, 0x1, R44, P3 ;  /* 0x00000001322c7824 */ /* 0x000fe200018e062c */
[----:B------:R-:W-:-:S04]  /*fe10*/  LOP3.LUT R50, R58, R49, RZ, 0x3c, !PT ;  /* 0x000000313a327212 */ /* 0x000fc800078e3cff */
[----:B------:R-:W-:Y:S02]  /*fe20*/  IADD3 R8, P0, PT, R50, R8, RZ ;  /* 0x0000000832087210 */ /* 0x000fe40007f1e0ff */
[----:B------:R-:W-:Y:S02]  /*fe30*/  LOP3.LUT R50, R15, R17, RZ, 0x3c, !PT ;  /* 0x000000110f327212 */ /* 0x000fe400078e3cff */
[----:B------:R-:W-:-:S03]  /*fe40*/  LOP3.LUT R52, R61, R52, RZ, 0x3c, !PT ;  /* 0x000000343d347212 */ /* 0x000fc600078e3cff */
[----:B------:R-:W-:Y:S01]  /*fe50*/  IMAD.X R50, R50, 0x1, R18, P0 ;  /* 0x0000000132327824 */ /* 0x000fe200000e0612 */
[----:B------:R-:W-:Y:S02]  /*fe60*/  IADD3 R18, P0, P1, R19, R36, R10 ;  /* 0x0000002413127210 */ /* 0x000fe4000791e00a */
[----:B------:R-:W-:Y:S02]  /*fe70*/  LOP3.LUT R56, R44, R56, RZ, 0x3c, !PT ;  /* 0x000000382c387212 */ /* 0x000fe400078e3cff */
[----:B------:R-:W-:Y:S02]  /*fe80*/  LOP3.LUT R11, R18, R40, R11, 0x96, !PT ;  /* 0x00000028120b7212 */ /* 0x000fe400078e960b */
[----:B------:R-:W-:Y:S02]  /*fe90*/  IADD3.X R40, PT, PT, R47, R37, R40, P0, P1 ;  /* 0x000000252f287210 */ /* 0x000fe400007e2428 */
[----:B------:R-:W-:Y:S02]  /*fea0*/  SHF.R.W.U32 R57, R52, 0x18, R56 ;  /* 0x0000001834397819 */ /* 0x000fe40000001e38 */
[----:B------:R-:W-:-:S02]  /*feb0*/  LOP3.LUT R10, R40, R10, R43, 0x96, !PT ;  /* 0x0000000a280a7212 */ /* 0x000fc400078e962b */
[----:B------:R-:W-:Y:S02]  /*fec0*/  SHF.R.W.U32 R52, R56, 0x18, R52 ;  /* 0x0000001838347819 */ /* 0x000fe40000001e34 */
[----:B------:R-:W-:Y:S02]  /*fed0*/  IADD3 R43, P0, P1, R57, R26, R55 ;  /* 0x0000001a392b7210 */ /* 0x000fe4000791e037 */
[----:B------:R-:W-:Y:S02]  /*fee0*/  LOP3.LUT R41, R12, R41, RZ, 0x3c, !PT ;  /* 0x000000290c297212 */ /* 0x000fe400078e3cff */
[----:B------:R-:W-:Y:S02]  /*fef0*/  LOP3.LUT R54, R42, R54, RZ, 0x3c, !PT ;  /* 0x000000362a367212 */ /* 0x000fe400078e3cff */
[----:B------:R-:W-:Y:S02]  /*ff00*/  LOP3.LUT R9, R43, R14, R9, 0x96, !PT ;  /* 0x0000000e2b097212 */ /* 0x000fe400078e9609 */
[----:B------:R-:W-:-:S02]  /*ff10*/  IADD3.X R56, PT, PT, R52, R27, R14, P0, P1 ;  /* 0x0000001b34387210 */ /* 0x000fc400007e240e */
        /* <DEDUP_REMOVED lines=8> */
[----:B------:R-:W-:Y:S02]  /*ffa0*/  IADD3 R13, P0, PT, R21, R13, RZ ;  /* 0x0000000d150d7210 */ /* 0x000fe40007f1e0ff */
[----:B------:R-:W-:-:S03]  /*ffb0*/  LOP3.LUT R45, R8, R45, RZ, 0x3c, !PT ;  /* 0x0000002d082d7212 */ /* 0x000fc600078e3cff */
[----:B------:R-:W-:Y:S01]  /*ffc0*/  IMAD.X R51, R10, 0x1, R51, P0 ;  /* 0x000000010a337824 */ /* 0x000fe200000e0633 */
[----:B------:R-:W-:Y:S02]  /*ffd0*/  LOP3.LUT R53, R50, R53, RZ, 0x3c, !PT ;  /* 0x0000003532357212 */ /* 0x000fe400078e3cff */
[----:B------:R-:W-:Y:S02]  /*ffe0*/  LOP3.LUT R16, R54, R16, R48, 0x96, !PT ;  /* 0x0000001036107212 */ /* 0x000fe400078e9630 */
[----:B------:R-:W-:Y:S02]  /*fff0*/  LOP3.LUT R19, R13, R19, RZ, 0x3c, !PT ;  /* 0x000000130d137212 */ /* 0x000fe400078e3cff */
[----:B------:R-:W-:Y:S02]  /*10000*/  LOP3.LUT R48, R51, R47, RZ, 0x3c, !PT ;  /* 0x0000002f33307212 */ /* 0x000fe400078e3cff */
[----:B------:R-:W-:Y:S02]  /*10010*/  SHF.R.W.U32 R47, R45, 0x18, R53 ;  /* 0x000000182d2f7819 */ /* 0x000fe40000001e35 */
[----:B------:R-:W-:-:S02]  /*10020*/  SHF.R.W.U32 R45, R53, 0x18, R45 ;  /* 0x00000018352d7819 */ /* 0x000fc40000001e2d */
[----:B------:R-:W-:Y:S02]  /*10030*/  SHF.R.W.U32 R53, R48, 0x1f, R19 ;  /* 0x0000001f30357819 */ /* 0x000fe40000001e13 */
[----:B------:R-:W-:Y:S02]  /*10040*/  SHF.R.W.U32 R19, R19, 0x1f, R48 ;  /* 0x0000001f13137819 */ /* 0x000fe40000001e30 */
[----:B------:R-:W-:Y:S02]  /*10050*/  SHF.R.W.U32 R11, R9, 0x10, R55 ;  /* 0x00000010090b7819 */ /* 0x000fe40000001e37 */
[----:B------:R-:W-:Y:S02]  /*10060*/  IADD3 R48, P0, PT, R47, R15, RZ ;  /* 0x0000000f2f307210 */ /* 0x000fe40007f1e0ff */
[----:B------:R-:W-:Y:S02]  /*10070*/  SHF.R.W.U32 R9, R55, 0x10, R9 ;  /* 0x0000001037097819 */ /* 0x000fe40000001e09 */
[----:B------:R-:W-:-:S02]  /*10080*/  SHF.R.W.U32 R55, R16, 0x10, R20 ;  /* 0x0000001010377819 */ /* 0x000fc40000001e14 */
[----:B------:R-:W-:Y:S01]  /*10090*/  LOP3.LUT R49, R48, R58, R49, 0x96, !PT ;  /* 0x0000003a30317212 */ /* 0x000fe200078e9631 */
[----:B------:R-:W-:Y:S01]  /*100a0*/  IMAD.X R58, R45, 0x1, R58, P0 ;  /* 0x000000012d3a7824 */ /* 0x000fe200000e063a */
[----:B------:R-:W-:Y:S02]  /*100b0*/  SHF.R.W.U32 R16, R20, 0x10, R16 ;  /* 0x0000001014107819 */ /* 0x000fe40000001e10 */
[----:B------:R-:W-:Y:S02]  /*100c0*/  IADD3 R12, P0, PT, R55, R12, RZ ;  /* 0x0000000c370c7210 */ /* 0x000fe40007f1e0ff */
[----:B------:R-:W-:-:S03]  /*100d0*/  IADD3 R61, P1, PT, R11, R61, RZ ;  /* 0x0000003d0b3d7210 */ /* 0x000fc60007f3e0ff */
[----:B------:R-:W-:Y:S01]  /*100e0*/  IMAD.X R42, R16, 0x1, R42, P0 ;  /* 0x00000001102a7824 */ /* 0x000fe200000e062a */
[----:B------:R-:W-:Y:S01]  /*100f0*/  LOP3.LUT R14, R12, R14, RZ, 0x3c, !PT ;  /* 0x0000000e0c0e7212 */ /* 0x000fe200078e3cff */
[----:B------:R-:W-:Y:S01]  /*10100*/  IMAD.X R44, R9, 0x1, R44, P1 ;  /* 0x00000001092c7824 */ /* 0x000fe200008e062c */
[----:B------:R-:W-:Y:S02]  /*10110*/  LOP3.LUT R15, R58, R15, R17, 0x96, !PT ;  /* 0x0000000f3a0f7212 */ /* 0x000fe400078e9611 */
[----:B------:R-:W-:Y:S02]  /*10120*/  LOP3.LUT R41, R42, R41, RZ, 0x3c, !PT ;  /* 0x000000292a297212 */ /* 0x000fe400078e3cff */
        /* <DEDUP_REMOVED lines=10> */
[----:B------:R-:W-:-:S02]  /*101d0*/  LOP3.LUT R52, R44, R52, RZ, 0x3c, !PT ;  /* 0x000000342c347212 */ /* 0x000fc400078e3cff */
[----:B------:R-:W-:Y:S02]  /*101e0*/  LOP3.LUT R47, R8, R47, RZ, 0x3c, !PT ;  /* 0x0000002f082f7212 */ /* 0x000fe400078e3cff */
[----:B------:R-:W-:Y:S02]  /*101f0*/  IADD3 R49, P0, PT, R49, R8, RZ ;  /* 0x0000000831317210 */ /* 0x000fe40007f1e0ff */
[----:B------:R-:W-:Y:S02]  /*10200*/  LOP3.LUT R8, R54, R11, RZ, 0x3c, !PT ;  /* 0x0000000b36087212 */ /* 0x000fe400078e3cff */
[----:B------:R-:W-:Y:S02]  /*10210*/  SHF.R.W.U32 R17, R52, 0x1f, R57 ;  /* 0x0000001f34117819 */ /* 0x000fe40000001e39 */
[----:B------:R-:W-:Y:S01]  /*10220*/  LOP3.LUT R45, R50, R45, RZ, 0x3c, !PT ;  /* 0x0000002d322d7212 */ /* 0x000fe200078e3cff */
[----:B------:R-:W-:Y:S01]  /*10230*/  IMAD.X R50, R8, 0x1, R50, P0 ;  /* 0x0000000108327824 */ /* 0x000fe200000e0632 */
[----:B------:R-:W-:-:S02]  /*10240*/  SHF.R.W.U32 R52, R57, 0x1f, R52 ;  /* 0x0000001f39347819 */ /* 0x000fc40000001e34 */
[----:B------:R-:W-:Y:S02]  /*10250*/  IADD3 R48, P0, PT, R17, R48, RZ ;  /* 0x0000003011307210 */ /* 0x000fe40007f1e0ff */
[----:B------:R-:W-:Y:S02]  /*10260*/  LOP3.LUT R53, R49, R53, RZ, 0x3c, !PT ;  /* 0x0000003531357212 */ /* 0x000fe400078e3cff */
[----:B------:R-:W-:Y:S01]  /*10270*/  LOP3.LUT R19, R50, R19, RZ, 0x3c, !PT ;  /* 0x0000001332137212 */ /* 0x000fe200078e3cff */
[----:B------:R-:W-:Y:S01]  /*10280*/  IMAD.X R58, R52, 0x1, R58, P0 ;  /* 0x00000001343a7824 */ /* 0x000fe200000e063a */
[----:B------:R-:W-:Y:S02]  /*10290*/  SHF.R.W.U32 R8, R45, 0x1f, R47 ;  /* 0x0000001f2d087819 */ /* 0x000fe40000001e2f */
[----:B------:R-:W-:Y:S02]  /*102a0*/  SHF.R.W.U32 R45, R47, 0x1f, R45 ;  /* 0x0000001f2f2d7819 */ /* 0x000fe40000001e2d */
[----:B------:R-:W-:-:S02]  /*102b0*/  SHF.R.W.U32 R47, R53, 0x18, R19 ;  /* 0x00000018352f7819 */ /* 0x000fc40000001e13 */
[----:B------:R-:W-:Y:S02]  /*102c0*/  SHF.R.W.U32 R19, R19, 0x18, R53 ;  /* 0x0000001813137819 */ /* 0x000fe40000001e35 */
[----:B------:R-:W-:Y:S02]  /*102d0*/  LOP3.LUT R53, R58, R10, RZ, 0x3c, !PT ;  /* 0x0000000a3a357212 */ /* 0x000fe400078e3cff */
[----:B------:R-:W-:Y:S02]  /*102e0*/  IADD3 R43, P1, P2, R32, R43, R20 ;  /* 0x0000002b202b7210 */ /* 0x000fe40007a3e014 */
[----:B------:R-:W-:Y:S02]  /*102f0*/  IADD3 R12, P0, PT, R53, R12, RZ ;  /* 0x0000000c350c7210 */ /* 0x000fe40007f1e0ff */
[----:B------:R-:W-:Y:S02]  /*10300*/  LOP3.LUT R53, R48, R21, RZ, 0x3c, !PT ;  /* 0x0000001530357212 */ /* 0x000fe400078e3cff */
[----:B------:R-:W-:-:S03]  /*10310*/  IADD3.X R56, PT, PT, R33, R56, R14, P1, P2 ;  /* 0x0000003821387210 */ /* 0x000fc60000fe440e */
[----:B------:R-:W-:Y:S01]  /*10320*/  IMAD.X R42, R53, 0x1, R42, P0 ;  /* 0x00000001352a7824 */ /* 0x000fe200000e062a */
[----:B------:R-:W-:-:S04]  /*10330*/  LOP3.LUT R53, R56, R15, RZ, 0x3c, !PT ;  /* 0x0000000f38357212 */ /* 0x000fc800078e3cff */
[----:B------:R-:W-:Y:S02]  /*10340*/  IADD3 R13, P0, PT, R53, R13, RZ ;  /* 0x0000000d350d7210 */ /* 0x000fe40007f1e0ff */
[----:B------:R-:W-:-:S05]  /*10350*/  LOP3.LUT R53, R43, R41, RZ, 0x3c, !PT ;  /* 0x000000292b357212 */ /* 0x000fca00078e3cff */
[----:B------:R-:W-:Y:S01]  /*10360*/  IMAD.X R51, R53, 0x1, R51, P0 ;  /* 0x0000000135337824 */ /* 0x000fe200000e0633 */
[----:B------:R-:W-:Y:S02]  /*10370*/  IADD3 R47, P0, PT, R47, R54, RZ ;  /* 0x000000362f2f7210 */ /* 0x000fe40007f1e0ff */
[----:B------:R-:W-:Y:S02]  /*10380*/  LOP3.LUT R17, R12, R17, RZ, 0x3c, !PT ;  /* 0x000000110c117212 */ /* 0x000fe400078e3cff */
[----:B------:R-:W-:Y:S01]  /*10390*/  LOP3.LUT R52, R42, R52, RZ, 0x3c, !PT ;  /* 0x000000342a347212 */ /* 0x000fe200078e3cff */
[----:B------:R-:W-:Y:S01]  /*103a0*/  IMAD.X R19, R19, 0x1, R46, P0 ;  /* 0x0000000113137824 */ /* 0x000fe200000e062e */
[----:B------:R-:W-:Y:S02]  /*103b0*/  IADD3 R18, P0, P1, R22, R18, R8 ;  /* 0x0000001216127210 */ /* 0x000fe4000791e008 */
[----:B------:R-:W-:Y:S02]  /*103c0*/  LOP3.LUT R20, R13, R20, RZ, 0x3c, !PT ;  /* 0x000000140d147212 */ /* 0x000fe400078e3cff */
[----:B------:R-:W-:-:S02]  /*103d0*/  LOP3.LUT R14, R51, R14, RZ, 0x3c, !PT ;  /* 0x0000000e330e7212 */ /* 0x000fc400078e3cff */
[----:B------:R-:W-:Y:S02]  /*103e0*/  SHF.R.W.U32 R53, R17, 0x18, R52 ;  /* 0x0000001811357819 */ /* 0x000fe40000001e34 */
[----:B------:R-:W-:Y:S02]  /*103f0*/  IADD3.X R40, PT, PT, R23, R40, R45, P0, P1 ;  /* 0x0000002817287210 */ /* 0x000fe400007e242d */
[----:B------:R-:W-:Y:S02]  /*10400*/  SHF.R.W.U32 R17, R52, 0x18, R17 ;  /* 0x0000001834117819 */ /* 0x000fe40000001e11 */
[----:B------:R-:W-:Y:S02]  /*10410*/  SHF.R.W.U32 R52, R20, 0x18, R14 ;  /* 0x0000001814347819 */ /* 0x000fe40000001e0e */
[----:B------:R-:W-:Y:S02]  /*10420*/  SHF.R.W.U32 R14, R14, 0x18, R20 ;  /* 0x000000180e0e7819 */ /* 0x000fe40000001e14 */
[----:B------:R-:W-:-:S02]  /*10430*/  LOP3.LUT R20, R40, R16, RZ, 0x3c, !PT ;  /* 0x0000001028147212 */ /* 0x000fc400078e3cff */
[----:B------:R-:W-:Y:S02]  /*10440*/  IADD3 R53, P2, P3, R53, R30, R48 ;  /* 0x0000001e35357210 */ /* 0x000fe40007b5e030 */
[----:B------:R-:W-:Y:S02]  /*10450*/  IADD3 R61, P0, PT, R20, R61, RZ ;  /* 0x0000003d143d7210 */ /* 0x000fe40007f1e0ff */
[----:B------:R-:W-:Y:S02]  /*10460*/  LOP3.LUT R20, R18, R55, RZ, 0x3c, !PT ;  /* 0x0000003712147212 */ /* 0x000fe400078e3cff */
[----:B------:R-:W-:Y:S02]  /*10470*/  IADD3.X R17, PT, PT, R17, R31, R58, P2, P3 ;  /* 0x0000001f11117210 */ /* 0x000fe400017e643a */
[----:B------:R-:W-:Y:S01]  /*10480*/  IADD3 R52, P1, P2, R52, R34, R43 ;  /* 0x0000002234347210 */ /* 0x000fe20007a3e02b */
[----:B------:R-:W-:Y:S01]  /*10490*/  IMAD.X R44, R20, 0x1, R44, P0 ;  /* 0x00000001142c7824 */ /* 0x000fe200000e062c */
[----:B------:R-:W-:-:S02]  /*104a0*/  LOP3.LUT R10, R53, R58, R10, 0x96, !PT ;  /* 0x0000003a350a7212 */ /* 0x000fc400078e960a */
[----:B------:R-:W-:Y:S02]  /*104b0*/  LOP3.LUT R21, R17, R48, R21, 0x96, !PT ;  /* 0x0000003011157212 */ /* 0x000fe400078e9615 */
[----:B------:R-:W-:Y:S02]  /*104c0*/  IADD3.X R14, PT, PT, R14, R35, R56, P1, P2 ;  /* 0x000000230e0e7210 */ /* 0x000fe40000fe4438 */
[----:B------:R-:W-:Y:S02]  /*104d0*/  LOP3.LUT R9, R47, R46, R9, 0x96, !PT ;  /* 0x0000002e2f097212 */ /* 0x000fe400078e9609 */
[----:B------:R-:W-:Y:S02]  /*104e0*/  LOP3.LUT R8, R61, R8, RZ, 0x3c, !PT ;  /* 0x000000083d087212 */ /* 0x000fe400078e3cff */
[----:B------:R-:W-:Y:S02]  /*104f0*/  LOP3.LUT R45, R44, R45, RZ, 0x3c, !PT ;  /* 0x0000002d2c2d7212 */ /* 0x000fe400078e3cff */
[----:B------:R-:W-:-:S02]  /*10500*/  SHF.R.W.U32 R46, R10, 0x10, R21 ;  /* 0x000000100a2e7819 */ /* 0x000fc40000001e15 */
[----:B------:R-:W-:Y:S02]  /*10510*/  LOP3.LUT R20, R14, R43, R41, 0x96, !PT ;  /* 0x0000002b0e147212 */ /* 0x000fe400078e9629 */
[----:B------:R-:W-:Y:S02]  /*10520*/  SHF.R.W.U32 R41, R8, 0x18, R45 ;  /* 0x0000001808297819 */ /* 0x000fe40000001e2d */
[----:B------:R-:W-:Y:S02]  /*10530*/  IADD3 R46, P2, PT, R46, R12, RZ ;  /* 0x0000000c2e2e7210 */ /* 0x000fe40007f5e0ff */
[----:B------:R-:W-:Y:S02]  /*10540*/  SHF.R.W.U32 R10, R21, 0x10, R10 ;  /* 0x00000010150a7819 */ /* 0x000fe40000001e0a */
[----:B------:R-:W-:Y:S02]  /*10550*/  SHF.R.W.U32 R21, R45, 0x18, R8 ;  /* 0x000000182d157819 */ /* 0x000fe40000001e08 */
[----:B------:R-:W-:-:S02]  /*10560*/  IADD3 R12, P0, P1, R41, R28, R18 ;  /* 0x0000001c290c7210 */ /* 0x000fc4000791e012 */
[----:B------:R-:W-:Y:S02]  /*10570*/  LOP3.LUT R47, R47, 0xf2bdc928, R46, 0x96, !PT ;  /* 0xf2bdc9282f2f7812 */ /* 0x000fe400078e962e */
[----:B------:R-:W-:Y:S02]  /*10580*/  IADD3.X R21, PT, PT, R21, R29, R40, P0, P1 ;  /* 0x0000001d15157210 */ /* 0x000fe400007e2428 */
[----:B------:R-:W-:Y:S01]  /*10590*/  ISETP.NE.AND P0, PT, R47, RZ, PT ;  /* 0x000000ff2f00720c */ /* 0x000fe20003f05270 */
[----:B------:R-:W-:Y:S01]  /*105a0*/  IMAD.X R10, R10, 0x1, R42, P2 ;  /* 0x000000010a0a7824 */ /* 0x000fe200010e062a */
[----:B------:R-:W-:Y:S02]  /*105b0*/  LOP3.LUT R15, R52, R56, R15, 0x96, !PT ;  /* 0x00000038340f7212 */ /* 0x000fe400078e960f */
[----:B------:R-:W-:Y:S02]  /*105c0*/  LOP3.LUT R11, R19, R54, R11, 0x96, !PT ;  /* 0x00000036130b7212 */ /* 0x000fe400078e960b */
[----:B------:R-:W-:-:S02]  /*105d0*/  LOP3.LUT R16, R12, R40, R16, 0x96, !PT ;  /* 0x000000280c107212 */ /* 0x000fc400078e9610 */
[----:B------:R-:W-:Y:S02]  /*105e0*/  LOP3.LUT R41, R21, R18, R55, 0x96, !PT ;  /* 0x0000001215297212 */ /* 0x000fe400078e9637 */
[----:B------:R-:W-:Y:S02]  /*105f0*/  LOP3.LUT R40, R19, 0x6a09e667, R10, 0x96, !PT ;  /* 0x6a09e66713287812 */ /* 0x000fe400078e960a */
[----:B------:R-:W-:Y:S02]  /*10600*/  SHF.R.W.U32 R8, R9, 0x10, R11 ;  /* 0x0000001009087819 */ /* 0x000fe40000001e0b */
[----:B------:R-:W-:Y:S02]  /*10610*/  SHF.R.W.U32 R18, R15, 0x10, R20 ;  /* 0x000000100f127819 */ /* 0x000fe40000001e14 */
[----:B------:R-:W-:Y:S02]  /*10620*/  SHF.R.W.U32 R19, R16, 0x10, R41 ;  /* 0x0000001010137819 */ /* 0x000fe40000001e29 */
[----:B------:R-:W-:-:S02]  /*10630*/  SHF.R.W.U32 R9, R11, 0x10, R9 ;  /* 0x000000100b097819 */ /* 0x000fc40000001e09 */
[----:B------:R-:W-:Y:S02]  /*10640*/  SHF.R.W.U32 R20, R20, 0x10, R15 ;  /* 0x0000001014147819 */ /* 0x000fe40000001e0f */
[----:B------:R-:W-:Y:S01]  /*10650*/  SHF.R.W.U32 R41, R41, 0x10, R16 ;  /* 0x0000001029297819 */ /* 0x000fe20000001e10 */
[----:B------:R-:W-:Y:S06]  /*10660*/  @P0 BRA `(.L_x_1) ;  /* 0xffffff7c00dc0947 */ /* 0x000fec000383ffff */
[----:B------:R-:W2:Y:S01]  /*10670*/  LDL.LU R0, [R1+0x4] ;  /* 0x0000040001007983 */ /* 0x000ea20000300800 */
[----:B------:R-:W-:Y:S02]  /*10680*/  IMAD.MOV.U32 R55, RZ, RZ, R9 ;  /* 0x000000ffff377224 */ /* 0x000fe400078e0009 */
[----:B------:R-:W-:Y:S02]  /*10690*/  IMAD.MOV.U32 R15, RZ, RZ, R21 ;  /* 0x000000ffff0f7224 */ /* 0x000fe400078e0015 */
[----:B------:R-:W-:Y:S02]  /*106a0*/  IMAD.MOV.U32 R42, RZ, RZ, R41 ;  /* 0x000000ffff2a7224 */ /* 0x000fe400078e0029 */
[----:B------:R-:W-:Y:S02]  /*106b0*/  IMAD.MOV.U32 R43, RZ, RZ, R44 ;  /* 0x000000ffff2b7224 */ /* 0x000fe400078e002c */
[----:B------:R-:W-:Y:S02]  /*106c0*/  IMAD.MOV.U32 R9, RZ, RZ, R12 ;  /* 0x000000ffff097224 */ /* 0x000fe400078e000c */
[----:B------:R-:W-:-:S02]  /*106d0*/  IMAD.MOV.U32 R21, RZ, RZ, R19 ;  /* 0x000000ffff157224 */ /* 0x000fc400078e0013 */
        /* <DEDUP_REMOVED lines=8> */
[----:B------:R-:W-:Y:S01]  /*10760*/  IMAD.MOV.U32 R14, RZ, RZ, R40 ;  /* 0x000000ffff0e7224 */ /* 0x000fe200078e0028 */
[----:B--2---:R0:W-:Y:S06]  /*10770*/  STL [R1+0x4], R0 ;  /* 0x0000040001007387 */ /* 0x0041ec0000100800 */
.L_x_0:
[----:B0-----:R-:W2:Y:S02]  /*10780*/  LDL.LU R0, [R1+0x4] ;  /* 0x0000040001007983 */ /* 0x001ea40000300800 */
[----:B--2---:R-:W-:-:S13]  /*10790*/  LOP3.LUT P0, RZ, R7, R0, RZ, 0xfc, !PT ;  /* 0x0000000007ff7212 */ /* 0x004fda000780fcff */
[----:B------:R-:W-:Y:S05]  /*107a0*/  @!P0 EXIT ;  /* 0x000000000000894d */ /* 0x000fea0003800000 */
[----:B------:R-:W0:Y:S02]  /*107b0*/  LDC.64 R2, c[0x0][0x380] ;  /* 0x0000e000ff027b82 */ /* 0x000e240000000a00 */
[----:B0-----:R0:W2:Y:S06]  /*107c0*/  LDG.E.64 R6, desc[UR4][R2.64+0x20] ;  /* 0x0000200402067981 */ /* 0x0010ac000c1e1b00 */
[----:B------:R-:W2:Y:S01]  /*107d0*/  LDC.64 R4, c[0x0][0x390] ;  /* 0x0000e400ff047b82 */ /* 0x000ea20000000a00 */
[----:B------:R-:W-:Y:S01]  /*107e0*/  IADD3 R8, P0, PT, R8, R10, RZ ;  /* 0x0000000a08087210 */ /* 0x000fe20007f1e0ff */
[----:B------:R-:W-:Y:S01]  /*107f0*/  IMAD.MOV.U32 R45, RZ, RZ, R14 ;  /* 0x000000ffff2d7224 */ /* 0x000fe200078e000e */
[----:B------:R-:W-:-:S02]  /*10800*/  IADD3 R21, P1, PT, R21, R11, RZ ;  /* 0x0000000b15157210 */ /* 0x000fc40007f3e0ff */
[----:B------:R-:W-:Y:S01]  /*10810*/  IADD3 R18, P2, PT, R18, R19, RZ ;  /* 0x0000001312127210 */ /* 0x000fe20007f5e0ff */
[----:B------:R-:W-:Y:S01]  /*10820*/  IMAD.X R16, R55, 0x1, R16, P0 ;  /* 0x0000000137107824 */ /* 0x000fe200000e0610 */
[----:B------:R-:W-:Y:S01]  /*10830*/  LOP3.LUT R10, R8, R53, RZ, 0x3c, !PT ;  /* 0x00000035080a7212 */ /* 0x000fe200078e3cff */
[----:B------:R-:W-:Y:S01]  /*10840*/  IMAD.X R42, R42, 0x1, R43, P1 ;  /* 0x000000012a2a7824 */ /* 0x000fe200008e062b */
[----:B0-----:R-:W0:Y:S01]  /*10850*/  LDC.64 R2, c[0x0][0x388] ;  /* 0x0000e200ff027b82 */ /* 0x001e220000000a00 */
[----:B------:R-:W-:Y:S01]  /*10860*/  IMAD.X R20, R20, 0x1, R48, P2 ;  /* 0x0000000114147824 */ /* 0x000fe200010e0630 */
[----:B------:R-:W-:Y:S02]  /*10870*/  LOP3.LUT R9, R9, R18, RZ, 0x3c, !PT ;  /* 0x0000001209097212 */ /* 0x000fe400078e3cff */
[----:B------:R-:W-:Y:S02]  /*10880*/  LOP3.LUT R12, R21, R12, RZ, 0x3c, !PT ;  /* 0x0000000c150c7212 */ /* 0x000fe400078e3cff */
[----:B------:R-:W-:-:S02]  /*10890*/  LOP3.LUT R20, R15, R20, RZ, 0x3c, !PT ;  /* 0x000000140f147212 */ /* 0x000fc400078e3cff */
[----:B------:R-:W-:Y:S02]  /*108a0*/  LOP3.LUT R16, R16, R17, RZ, 0x3c, !PT ;  /* 0x0000001110107212 */ /* 0x000fe400078e3cff */
[----:B------:R-:W-:Y:S02]  /*108b0*/  LOP3.LUT R42, R42, R41, RZ, 0x3c, !PT ;  /* 0x000000292a2a7212 */ /* 0x000fe400078e3cff */
[----:B------:R-:W-:Y:S02]  /*108c0*/  LOP3.LUT R8, R9, 0x84caa73b, RZ, 0x3c, !PT ;  /* 0x84caa73b09087812 */ /* 0x000fe400078e3cff */
[----:B------:R-:W-:Y:S02]  /*108d0*/  LOP3.LUT R9, R20, 0xbb67ae85, RZ, 0x3c, !PT ;  /* 0xbb67ae8514097812 */ /* 0x000fe400078e3cff */
[----:B------:R-:W-:Y:S02]  /*108e0*/  LOP3.LUT R10, R10, 0xfe94f82b, RZ, 0x3c, !PT ;  /* 0xfe94f82b0a0a7812 */ /* 0x000fe400078e3cff */
[----:B------:R-:W-:-:S02]  /*108f0*/  LOP3.LUT R11, R16, 0x3c6ef372, RZ, 0x3c, !PT ;  /* 0x3c6ef372100b7812 */ /* 0x000fc400078e3cff */
[----:B------:R-:W-:Y:S02]  /*10900*/  LOP3.LUT R12, R12, 0x5f1d36f1, RZ, 0x3c, !PT ;  /* 0x5f1d36f10c0c7812 */ /* 0x000fe400078e3cff */
[----:B------:R-:W-:Y:S01]  /*10910*/  LOP3.LUT R13, R42, 0xa54ff53a, RZ, 0x3c, !PT ;  /* 0xa54ff53a2a0d7812 */ /* 0x000fe200078e3cff */
[----:B--2---:R-:W-:Y:S04]  /*10920*/  STG.E.64 desc[UR4][R4.64], R6 ;  /* 0x0000000604007986 */ /* 0x004fe8000c101b04 */
[----:B0-----:R-:W-:Y:S04]  /*10930*/  STG.E.64 desc[UR4][R2.64], R44 ;  /* 0x0000002c02007986 */ /* 0x001fe8000c101b04 */
[----:B------:R-:W-:Y:S04]  /*10940*/  STG.E.64 desc[UR4][R2.64+0x8], R8 ;  /* 0x0000080802007986 */ /* 0x000fe8000c101b04 */
[----:B------:R-:W-:Y:S04]  /*10950*/  STG.E.64 desc[UR4][R2.64+0x10], R10 ;  /* 0x0000100a02007986 */ /* 0x000fe8000c101b04 */
[----:B------:R-:W-:Y:S01]  /*10960*/  STG.E.64 desc[UR4][R2.64+0x18], R12 ;  /* 0x0000180c02007986 */ /* 0x000fe2000c101b04 */
[----:B------:R-:W-:Y:S05]  /*10970*/  EXIT ;  /* 0x000000000000794d */ /* 0x000fea0003800000 */
.L_x_2:
[----:B------:R-:W-:-:S00]  /*10980*/  BRA `(.L_x_2) ;  /* 0xfffffffc00fc7947 */ /* 0x000fc0000383ffff */
[----:B------:R-:W-:-:S00]  /*10990*/  NOP ;  /* 0x0000000000007918 */ /* 0x000fc00000000000 */
        /* <DEDUP_REMOVED lines=14> */
.L_x_3:


//--------------------- .nv.shared.reserved.0     --------------------------
	.section	.nv.shared.reserved.0,"aw",@nobits
	.weak		__nv_reservedSMEM_offset_0_alias
	.size		__nv_reservedSMEM_offset_0_alias, 0, 64
	.other		__nv_reservedSMEM_offset_0_alias,@"STO_CUDA_RESERVED_SHARED STV_DEFAULT"
__nv_reservedSMEM_offset_0_alias:
	.zero		0
	.zero		64


//--------------------- .nv.constant0._Z10nonceGrindPmPhS_ --------------------------
	.section	.nv.constant0._Z10nonceGrindPmPhS_,"a",@progbits
	.sectionflags	@""
	.align	4
.nv.constant0._Z10nonceGrindPmPhS_:
	.zero		920


//--------------------- SYMBOLS --------------------------

	.type		.nv.reservedSmem.offset0,@object
	.size		.nv.reservedSmem.offset0,0x4
